	.target	sm_90a

	.elftype	@"ET_EXEC"


//--------------------- .note.nv.tkinfo           --------------------------
	.section	.note.nv.tkinfo,"",@"SHT_NOTE"
	.sectionflags	@"SHF_NOTE_NV_TKINFO"
	.tkinfo
        /*0018*/ 	.word	0x00000002
        /*0030*/ 	.string	""
        /*0030*/ 	.string	"ptxas"
        /*0030*/ 	.string	"Cuda compilation tools, release 13.0, V13.0.88"
        /*0030*/ 	.string	"Build cuda_13.0.r13.0/compiler.36424714_0"
        /*0030*/ 	.string	"-arch sm_90a -m 64 "



//--------------------- .note.nv.cuinfo           --------------------------
	.section	.note.nv.cuinfo,"",@"SHT_NOTE"
	.sectionflags	@"SHF_NOTE_NV_CUINFO"
        /*0018*/ 	.short	0x0002
        /*001a*/ 	.short	0x005a
        /*001c*/ 	.short	0x0082
	.zero		2


//--------------------- .nv.info                  --------------------------
	.section	.nv.info,"",@"SHT_CUDA_INFO"
	.align	4


	//----- nvinfo : EIATTR_REGCOUNT
	.align		4
        /*0000*/ 	.byte	0x04, 0x2f
        /*0002*/ 	.short	(.L_15 - .L_14)
	.align		4
.L_14:
        /*0004*/ 	.word	index@(_ZN7cutlass13device_kernelINS_4gemm6kernel13GemmUniversalIN4cute5tupleIJiiiiEEENS1_10collective13CollectiveMmaINS1_34MainloopSm90TmaGmmaWarpSpecializedILi3ENS5_IJNS4_1CILi2EEESB_NSA_ILi1EEEEEENS1_35KernelTmaWarpSpecializedCooperativeEEENS5_IJNSA_ILi128EEESG_NSA_ILi64EEEEEEfNS5_IJlSC_lEEEfSJ_NS4_8TiledMMAINS4_8MMA_AtomIJNS4_4SM904GMMA30MMA_64x128x8_F32TF32TF32_SS_TNILNSN_7ScaleInE1ELSP_1EEEEEENS4_6LayoutINS5_IJSB_SC_SC_EEENS5_IJSC_NSA_ILi0EEESU_EEEEENS5_IJNS4_10UnderscoreESX_SX_EEEEENS4_23SM90_TMA_LOAD_MULTICASTENS4_14ComposedLayoutINS4_7SwizzleILi3ELi4ELi3EEENS4_18smem_ptr_flag_bitsILi32EEENSS_INS5_IJNSA_ILi8EEENSA_ILi32EEEEEENS5_IJS17_SC_EEEEEEEvNS4_8identityES10_S1B_vS1C_EENS_8epilogue10collective6detail29Sm90TmaWarpSpecializedAdapterINS1F_15DefaultEpilogueIfSJ_SJ_NS1E_6thread17LinearCombinationIfLi1EffLNS1J_9ScaleType4KindE0ELNS_15FloatRoundStyleE2EfEENS1_15EpilogueDefaultEEEEEvvEEEEvNT_6ParamsE)
        /*0008*/ 	.word	0x000000a8


	//----- nvinfo : EIATTR_FRAME_SIZE
	.align		4
.L_15:
        /*000c*/ 	.byte	0x04, 0x11
        /*000e*/ 	.short	(.L_17 - .L_16)
	.align		4
.L_16:
        /*0010*/ 	.word	index@(_ZN7cutlass13device_kernelINS_4gemm6kernel13GemmUniversalIN4cute5tupleIJiiiiEEENS1_10collective13CollectiveMmaINS1_34MainloopSm90TmaGmmaWarpSpecializedILi3ENS5_IJNS4_1CILi2EEESB_NSA_ILi1EEEEEENS1_35KernelTmaWarpSpecializedCooperativeEEENS5_IJNSA_ILi128EEESG_NSA_ILi64EEEEEEfNS5_IJlSC_lEEEfSJ_NS4_8TiledMMAINS4_8MMA_AtomIJNS4_4SM904GMMA30MMA_64x128x8_F32TF32TF32_SS_TNILNSN_7ScaleInE1ELSP_1EEEEEENS4_6LayoutINS5_IJSB_SC_SC_EEENS5_IJSC_NSA_ILi0EEESU_EEEEENS5_IJNS4_10UnderscoreESX_SX_EEEEENS4_23SM90_TMA_LOAD_MULTICASTENS4_14ComposedLayoutINS4_7SwizzleILi3ELi4ELi3EEENS4_18smem_ptr_flag_bitsILi32EEENSS_INS5_IJNSA_ILi8EEENSA_ILi32EEEEEENS5_IJS17_SC_EEEEEEEvNS4_8identityES10_S1B_vS1C_EENS_8epilogue10collective6detail29Sm90TmaWarpSpecializedAdapterINS1F_15DefaultEpilogueIfSJ_SJ_NS1E_6thread17LinearCombinationIfLi1EffLNS1J_9ScaleType4KindE0ELNS_15FloatRoundStyleE2EfEENS1_15EpilogueDefaultEEEEEvvEEEEvNT_6ParamsE)
        /*0014*/ 	.word	0x00000000


	//----- nvinfo : EIATTR_MIN_STACK_SIZE
	.align		4
.L_17:
        /*0018*/ 	.byte	0x04, 0x12
        /*001a*/ 	.short	(.L_19 - .L_18)
	.align		4
.L_18:
        /*001c*/ 	.word	index@(_ZN7cutlass13device_kernelINS_4gemm6kernel13GemmUniversalIN4cute5tupleIJiiiiEEENS1_10collective13CollectiveMmaINS1_34MainloopSm90TmaGmmaWarpSpecializedILi3ENS5_IJNS4_1CILi2EEESB_NSA_ILi1EEEEEENS1_35KernelTmaWarpSpecializedCooperativeEEENS5_IJNSA_ILi128EEESG_NSA_ILi64EEEEEEfNS5_IJlSC_lEEEfSJ_NS4_8TiledMMAINS4_8MMA_AtomIJNS4_4SM904GMMA30MMA_64x128x8_F32TF32TF32_SS_TNILNSN_7ScaleInE1ELSP_1EEEEEENS4_6LayoutINS5_IJSB_SC_SC_EEENS5_IJSC_NSA_ILi0EEESU_EEEEENS5_IJNS4_10UnderscoreESX_SX_EEEEENS4_23SM90_TMA_LOAD_MULTICASTENS4_14ComposedLayoutINS4_7SwizzleILi3ELi4ELi3EEENS4_18smem_ptr_flag_bitsILi32EEENSS_INS5_IJNSA_ILi8EEENSA_ILi32EEEEEENS5_IJS17_SC_EEEEEEEvNS4_8identityES10_S1B_vS1C_EENS_8epilogue10collective6detail29Sm90TmaWarpSpecializedAdapterINS1F_15DefaultEpilogueIfSJ_SJ_NS1E_6thread17LinearCombinationIfLi1EffLNS1J_9ScaleType4KindE0ELNS_15FloatRoundStyleE2EfEENS1_15EpilogueDefaultEEEEEvvEEEEvNT_6ParamsE)
        /*0020*/ 	.word	0x00000000
.L_19:


//--------------------- .nv.compat                --------------------------
	.section	.nv.compat,"",@"SHT_CUDA_COMPAT_INFO"
	.align	4
        /*0000*/ 	.byte	0x02, 0x09, 0x01, 0x00, 0x02, 0x02, 0x04, 0x00, 0x02, 0x05, 0x05, 0x00, 0x03, 0x07, 0x01, 0x01
        /*0010*/ 	.byte	0x02, 0x03, 0x01, 0x00, 0x02, 0x06, 0x01, 0x00, 0x04, 0x0b, 0x08, 0x00, 0x00, 0x00, 0x00, 0x00
        /*0020*/ 	.byte	0x00, 0x00, 0x00, 0x00


//--------------------- .nv.info._ZN7cutlass13device_kernelINS_4gemm6kernel13GemmUniversalIN4cute5tupleIJiiiiEEENS1_10collective13CollectiveMmaINS1_34MainloopSm90TmaGmmaWarpSpecializedILi3ENS5_IJNS4_1CILi2EEESB_NSA_ILi1EEEEEENS1_35KernelTmaWarpSpecializedCooperativeEEENS5_IJNSA_ILi128EEESG_NSA_ILi64EEEEEEfNS5_IJlSC_lEEEfSJ_NS4_8TiledMMAINS4_8MMA_AtomIJNS4_4SM904GMMA30MMA_64x128x8_F32TF32TF32_SS_TNILNSN_7ScaleInE1ELSP_1EEEEEENS4_6LayoutINS5_IJSB_SC_SC_EEENS5_IJSC_NSA_ILi0EEESU_EEEEENS5_IJNS4_10UnderscoreESX_SX_EEEEENS4_23SM90_TMA_LOAD_MULTICASTENS4_14ComposedLayoutINS4_7SwizzleILi3ELi4ELi3EEENS4_18smem_ptr_flag_bitsILi32EEENSS_INS5_IJNSA_ILi8EEENSA_ILi32EEEEEENS5_IJS17_SC_EEEEEEEvNS4_8identityES10_S1B_vS1C_EENS_8epilogue10collective6detail29Sm90TmaWarpSpecializedAdapterINS1F_15DefaultEpilogueIfSJ_SJ_NS1E_6thread17LinearCombinationIfLi1EffLNS1J_9ScaleType4KindE0ELNS_15FloatRoundStyleE2EfEENS1_15EpilogueDefaultEEEEEvvEEEEvNT_6ParamsE --------------------------
	.section	.nv.info._ZN7cutlass13device_kernelINS_4gemm6kernel13GemmUniversalIN4cute5tupleIJiiiiEEENS1_10collective13CollectiveMmaINS1_34MainloopSm90TmaGmmaWarpSpecializedILi3ENS5_IJNS4_1CILi2EEESB_NSA_ILi1EEEEEENS1_35KernelTmaWarpSpecializedCooperativeEEENS5_IJNSA_ILi128EEESG_NSA_ILi64EEEEEEfNS5_IJlSC_lEEEfSJ_NS4_8TiledMMAINS4_8MMA_AtomIJNS4_4SM904GMMA30MMA_64x128x8_F32TF32TF32_SS_TNILNSN_7ScaleInE1ELSP_1EEEEEENS4_6LayoutINS5_IJSB_SC_SC_EEENS5_IJSC_NSA_ILi0EEESU_EEEEENS5_IJNS4_10UnderscoreESX_SX_EEEEENS4_23SM90_TMA_LOAD_MULTICASTENS4_14ComposedLayoutINS4_7SwizzleILi3ELi4ELi3EEENS4_18smem_ptr_flag_bitsILi32EEENSS_INS5_IJNSA_ILi8EEENSA_ILi32EEEEEENS5_IJS17_SC_EEEEEEEvNS4_8identityES10_S1B_vS1C_EENS_8epilogue10collective6detail29Sm90TmaWarpSpecializedAdapterINS1F_15DefaultEpilogueIfSJ_SJ_NS1E_6thread17LinearCombinationIfLi1EffLNS1J_9ScaleType4KindE0ELNS_15FloatRoundStyleE2EfEENS1_15EpilogueDefaultEEEEEvvEEEEvNT_6ParamsE,"",@"SHT_CUDA_INFO"
	.sectionflags	@""
	.align	4


	//----- nvinfo : EIATTR_CUDA_API_VERSION
	.align		4
        /*0000*/ 	.byte	0x04, 0x37
        /*0002*/ 	.short	(.L_21 - .L_20)
.L_20:
        /*0004*/ 	.word	0x00000082


	//----- nvinfo : EIATTR_KPARAM_INFO
	.align		4
.L_21:
        /*0008*/ 	.byte	0x04, 0x17
        /*000a*/ 	.short	(.L_23 - .L_22)
.L_22:
        /*000c*/ 	.word	0x00000000
        /*0010*/ 	.short	0x0000
        /*0012*/ 	.short	0x0070
        /*0014*/ 	.byte	0x00, 0xf0, 0x01, 0x10


	//----- nvinfo : EIATTR_SPARSE_MMA_MASK
	.align		4
.L_23:
        /*0018*/ 	.byte	0x03, 0x50
        /*001a*/ 	.short	0x0000


	//----- nvinfo : EIATTR_MAXREG_COUNT
	.align		4
        /*001c*/ 	.byte	0x03, 0x1b
        /*001e*/ 	.short	0x00a8


	//----- nvinfo : EIATTR_NUM_BARRIERS
	.align		4
        /*0020*/ 	.byte	0x02, 0x4c
        /*0022*/ 	.byte	0x01
	.zero		1


	//----- nvinfo : EIATTR_EXTERNS
	.align		4
        /*0024*/ 	.byte	0x04, 0x0f
        /*0026*/ 	.short	(.L_25 - .L_24)


	//   ....[0]....
	.align		4
.L_24:
        /*0028*/ 	.word	index@(__assertfail)


	//----- nvinfo : EIATTR_MERCURY_ISA_VERSION
	.align		4
.L_25:
        /*002c*/ 	.byte	0x03, 0x5f
        /*002e*/ 	.short	0x0101


	//----- nvinfo : EIATTR_INT_WARP_WIDE_INSTR_OFFSETS
	.align		4
        /*0030*/ 	.byte	0x04, 0x31
        /*0032*/ 	.short	(.L_27 - .L_26)


	//   ....[0]....
.L_26:
        /*0034*/ 	.word	0x00000460


	//   ....[1]....
        /*0038*/ 	.word	0x00000490


	//   ....[2]....
        /*003c*/ 	.word	0x00000630


	//   ....[3]....
        /*0040*/ 	.word	0x00002260


	//----- nvinfo : EIATTR_COOP_GROUP_MASK_REGIDS
	.align		4
.L_27:
        /*0044*/ 	.byte	0x04, 0x29
        /*0046*/ 	.short	(.L_29 - .L_28)


	//   ....[0]....
.L_28:
        /*0048*/ 	.word	0xffffffff


	//   ....[1]....
        /*004c*/ 	.word	0xffffffff


	//   ....[2]....
        /*0050*/ 	.word	0xffffffff


	//   ....[3]....
        /*0054*/ 	.word	0xffffffff


	//   ....[4]....
        /*0058*/ 	.word	0xffffffff


	//   ....[5]....
        /*005c*/ 	.word	0xffffffff


	//----- nvinfo : EIATTR_COOP_GROUP_INSTR_OFFSETS
	.align		4
.L_29:
        /*0060*/ 	.byte	0x04, 0x28
        /*0062*/ 	.short	(.L_31 - .L_30)


	//   ....[0]....
.L_30:
        /*0064*/ 	.word	0x00000060


	//   ....[1]....
        /*0068*/ 	.word	0x00000070


	//   ....[2]....
        /*006c*/ 	.word	0x00000130


	//   ....[3]....
        /*0070*/ 	.word	0x000002b0


	//   ....[4]....
        /*0074*/ 	.word	0x000007e0


	//   ....[5]....
        /*0078*/ 	.word	0x00001460


	//----- nvinfo : EIATTR_REG_RECONFIG
	.align		4
.L_31:
        /*007c*/ 	.byte	0x01, 0x54
	.zero		2


	//----- nvinfo : EIATTR_SYSCALL_OFFSETS
	.align		4
        /*0080*/ 	.byte	0x04, 0x46
        /*0082*/ 	.short	(.L_33 - .L_32)


	//   ....[0]....
.L_32:
        /*0084*/ 	.word	0x00001650


	//----- nvinfo : EIATTR_MBARRIER_INSTR_OFFSETS
	.align		4
.L_33:
        /*0088*/ 	.byte	0x04, 0x39
        /*008a*/ 	.short	(.L_35 - .L_34)


	//   ....[0]....
.L_34:
        /*008c*/ 	.word	0x00000230
        /*0090*/ 	.word	0x000000ff
        /*0094*/ 	.word	0x00000000
        /*0098*/ 	.short	0x0100
        /*009a*/ 	.byte	0x08
	.zero		1


	//   ....[1]....
        /*009c*/ 	.word	0x00000240
        /*00a0*/ 	.word	0x000000ff
        /*00a4*/ 	.word	0x00000018
        /*00a8*/ 	.short	0x0100
        /*00aa*/ 	.byte	0x08
	.zero		1


	//   ....[2]....
        /*00ac*/ 	.word	0x00000250
        /*00b0*/ 	.word	0x000000ff
        /*00b4*/ 	.word	0x00000008
        /*00b8*/ 	.short	0x0100
        /*00ba*/ 	.byte	0x08
	.zero		1


	//   ....[3]....
        /*00bc*/ 	.word	0x00000260
        /*00c0*/ 	.word	0x000000ff
        /*00c4*/ 	.word	0x00000020
        /*00c8*/ 	.short	0x0100
        /*00ca*/ 	.byte	0x08
	.zero		1


	//   ....[4]....
        /*00cc*/ 	.word	0x00000270
        /*00d0*/ 	.word	0x000000ff
        /*00d4*/ 	.word	0x00000010
        /*00d8*/ 	.short	0x0100
        /*00da*/ 	.byte	0x08
	.zero		1


	//   ....[5]....
        /*00dc*/ 	.word	0x00000280
        /*00e0*/ 	.word	0x000000ff
        /*00e4*/ 	.word	0x00000028
        /*00e8*/ 	.short	0x0100
        /*00ea*/ 	.byte	0x08
	.zero		1


	//   ....[6]....
        /*00ec*/ 	.word	0x000006c0
        /*00f0*/ 	.word	0x000000ff
        /*00f4*/ 	.word	0x00000040
        /*00f8*/ 	.short	0x0100
        /*00fa*/ 	.byte	0x06
	.zero		1


	//   ....[7]....
        /*00fc*/ 	.word	0x00000760
        /*0100*/ 	.word	0x000000ff
        /*0104*/ 	.word	0x00000048
        /*0108*/ 	.short	0x0100
        /*010a*/ 	.byte	0x06
	.zero		1


	//   ....[8]....
        /*010c*/ 	.word	0x00001710
        /*0110*/ 	.word	0x00000003
        /*0114*/ 	.word	0x00000000
        /*0118*/ 	.short	0x010a
        /*011a*/ 	.byte	0x3f
	.zero		1


	//   ....[9]....
        /*011c*/ 	.word	0x00001770
        /*0120*/ 	.word	0x00000003
        /*0124*/ 	.word	0x00000000
        /*0128*/ 	.short	0x010a
        /*012a*/ 	.byte	0x3f
	.zero		1


	//   ....[10]....
        /*012c*/ 	.word	0x00001cb0
        /*0130*/ 	.word	0x00000005
        /*0134*/ 	.word	0x00000000
        /*0138*/ 	.short	0x010a
        /*013a*/ 	.byte	0x3f
	.zero		1


	//   ....[11]....
        /*013c*/ 	.word	0x00001cf0
        /*0140*/ 	.word	0x00000005
        /*0144*/ 	.word	0x00000000
        /*0148*/ 	.short	0x010a
        /*014a*/ 	.byte	0x3f
	.zero		1


	//   ....[12]....
        /*014c*/ 	.word	0x00002110
        /*0150*/ 	.word	0x00000004
        /*0154*/ 	.word	0x00000000
        /*0158*/ 	.short	0x0101
        /*015a*/ 	.byte	0x3f
	.zero		1


	//   ....[13]....
        /*015c*/ 	.word	0x00002300
        /*0160*/ 	.word	0x00000000
        /*0164*/ 	.word	0x00000000
        /*0168*/ 	.short	0x0101
        /*016a*/ 	.byte	0x3f
	.zero		1


	//   ....[14]....
        /*016c*/ 	.word	0x00006890
        /*0170*/ 	.word	0x00000015
        /*0174*/ 	.word	0x00000018
        /*0178*/ 	.short	0x010a
        /*017a*/ 	.byte	0x3f
	.zero		1


	//   ....[15]....
        /*017c*/ 	.word	0x00006d10
        /*0180*/ 	.word	0x00000006
        /*0184*/ 	.word	0x00000048
        /*0188*/ 	.short	0x0101
        /*018a*/ 	.byte	0x3f
	.zero		1


	//   ....[16]....
        /*018c*/ 	.word	0x00007440
        /*0190*/ 	.word	0x00000007
        /*0194*/ 	.word	0x00000000
        /*0198*/ 	.short	0x010a
        /*019a*/ 	.byte	0x3f
	.zero		1


	//   ....[17]....
        /*019c*/ 	.word	0x000074c0
        /*01a0*/ 	.word	0x00000006
        /*01a4*/ 	.word	0x00000000
        /*01a8*/ 	.short	0x010a
        /*01aa*/ 	.byte	0x3f
	.zero		1


	//   ....[18]....
        /*01ac*/ 	.word	0x00007550
        /*01b0*/ 	.word	0x00000003
        /*01b4*/ 	.word	0x00000000
        /*01b8*/ 	.short	0x010a
        /*01ba*/ 	.byte	0x3f
	.zero		1


	//   ....[19]....
        /*01bc*/ 	.word	0x000075b0
        /*01c0*/ 	.word	0x00000003
        /*01c4*/ 	.word	0x00000000
        /*01c8*/ 	.short	0x010a
        /*01ca*/ 	.byte	0x3f
	.zero		1


	//   ....[20]....
        /*01cc*/ 	.word	0x00007600
        /*01d0*/ 	.word	0x00000005
        /*01d4*/ 	.word	0x00000000
        /*01d8*/ 	.short	0x010a
        /*01da*/ 	.byte	0x3f
	.zero		1


	//   ....[21]....
        /*01dc*/ 	.word	0x000076d0
        /*01e0*/ 	.word	0x00000015
        /*01e4*/ 	.word	0x00000018
        /*01e8*/ 	.short	0x010a
        /*01ea*/ 	.byte	0x3f
	.zero		1


	//   ....[22]....
        /*01ec*/ 	.word	0x000077a0
        /*01f0*/ 	.word	0x00000007
        /*01f4*/ 	.word	0x00000000
        /*01f8*/ 	.short	0x010a
        /*01fa*/ 	.byte	0x3f
	.zero		1


	//   ....[23]....
        /*01fc*/ 	.word	0x000077f0
        /*0200*/ 	.word	0x00000006
        /*0204*/ 	.word	0x00000000
        /*0208*/ 	.short	0x010a
        /*020a*/ 	.byte	0x3f
	.zero		1


	//----- nvinfo : EIATTR_NUM_MBARRIERS
	.align		4
.L_35:
        /*020c*/ 	.byte	0x03, 0x38
        /*020e*/ 	.short	0x0008


	//----- nvinfo : EIATTR_EXIT_INSTR_OFFSETS
	.align		4
        /*0210*/ 	.byte	0x04, 0x1c
        /*0212*/ 	.short	(.L_37 - .L_36)


	//   ....[0]....
.L_36:
        /*0214*/ 	.word	0x000009b0


	//   ....[1]....
        /*0218*/ 	.word	0x000011c0


	//   ....[2]....
        /*021c*/ 	.word	0x00005f50


	//   ....[3]....
        /*0220*/ 	.word	0x000064b0


	//   ....[4]....
        /*0224*/ 	.word	0x000075a0


	//----- nvinfo : EIATTR_MAX_THREADS
	.align		4
.L_37:
        /*0228*/ 	.byte	0x04, 0x05
        /*022a*/ 	.short	(.L_39 - .L_38)
.L_38:
        /*022c*/ 	.word	0x00000180
        /*0230*/ 	.word	0x00000001
        /*0234*/ 	.word	0x00000001


	//----- nvinfo : EIATTR_CRS_STACK_SIZE
	.align		4
.L_39:
        /*0238*/ 	.byte	0x04, 0x1e
        /*023a*/ 	.short	(.L_41 - .L_40)
.L_40:
        /*023c*/ 	.word	0x00000000


	//----- nvinfo : EIATTR_CBANK_PARAM_SIZE
	.align		4
.L_41:
        /*0240*/ 	.byte	0x03, 0x19
        /*0242*/ 	.short	0x0470


	//----- nvinfo : EIATTR_PARAM_CBANK
	.align		4
        /*0244*/ 	.byte	0x04, 0x0a
        /*0246*/ 	.short	(.L_43 - .L_42)
	.align		4
.L_42:
        /*0248*/ 	.word	index@(.nv.constant0._ZN7cutlass13device_kernelINS_4gemm6kernel13GemmUniversalIN4cute5tupleIJiiiiEEENS1_10collective13CollectiveMmaINS1_34MainloopSm90TmaGmmaWarpSpecializedILi3ENS5_IJNS4_1CILi2EEESB_NSA_ILi1EEEEEENS1_35KernelTmaWarpSpecializedCooperativeEEENS5_IJNSA_ILi128EEESG_NSA_ILi64EEEEEEfNS5_IJlSC_lEEEfSJ_NS4_8TiledMMAINS4_8MMA_AtomIJNS4_4SM904GMMA30MMA_64x128x8_F32TF32TF32_SS_TNILNSN_7ScaleInE1ELSP_1EEEEEENS4_6LayoutINS5_IJSB_SC_SC_EEENS5_IJSC_NSA_ILi0EEESU_EEEEENS5_IJNS4_10UnderscoreESX_SX_EEEEENS4_23SM90_TMA_LOAD_MULTICASTENS4_14ComposedLayoutINS4_7SwizzleILi3ELi4ELi3EEENS4_18smem_ptr_flag_bitsILi32EEENSS_INS5_IJNSA_ILi8EEENSA_ILi32EEEEEENS5_IJS17_SC_EEEEEEEvNS4_8identityES10_S1B_vS1C_EENS_8epilogue10collective6detail29Sm90TmaWarpSpecializedAdapterINS1F_15DefaultEpilogueIfSJ_SJ_NS1E_6thread17LinearCombinationIfLi1EffLNS1J_9ScaleType4KindE0ELNS_15FloatRoundStyleE2EfEENS1_15EpilogueDefaultEEEEEvvEEEEvNT_6ParamsE)
        /*024c*/ 	.short	0x0210
        /*024e*/ 	.short	0x0470


	//----- nvinfo : EIATTR_SW_WAR
	.align		4
.L_43:
        /*0250*/ 	.byte	0x04, 0x36
        /*0252*/ 	.short	(.L_45 - .L_44)
.L_44:
        /*0254*/ 	.word	0x00000008
.L_45:


//--------------------- .nv.callgraph             --------------------------
	.section	.nv.callgraph,"",@"SHT_CUDA_CALLGRAPH"
	.align	4
	.sectionentsize	8
	.align		4
        /*0000*/ 	.word	0x00000000
	.align		4
        /*0004*/ 	.word	0xffffffff
	.align		4
        /*0008*/ 	.word	index@(_ZN7cutlass13device_kernelINS_4gemm6kernel13GemmUniversalIN4cute5tupleIJiiiiEEENS1_10collective13CollectiveMmaINS1_34MainloopSm90TmaGmmaWarpSpecializedILi3ENS5_IJNS4_1CILi2EEESB_NSA_ILi1EEEEEENS1_35KernelTmaWarpSpecializedCooperativeEEENS5_IJNSA_ILi128EEESG_NSA_ILi64EEEEEEfNS5_IJlSC_lEEEfSJ_NS4_8TiledMMAINS4_8MMA_AtomIJNS4_4SM904GMMA30MMA_64x128x8_F32TF32TF32_SS_TNILNSN_7ScaleInE1ELSP_1EEEEEENS4_6LayoutINS5_IJSB_SC_SC_EEENS5_IJSC_NSA_ILi0EEESU_EEEEENS5_IJNS4_10UnderscoreESX_SX_EEEEENS4_23SM90_TMA_LOAD_MULTICASTENS4_14ComposedLayoutINS4_7SwizzleILi3ELi4ELi3EEENS4_18smem_ptr_flag_bitsILi32EEENSS_INS5_IJNSA_ILi8EEENSA_ILi32EEEEEENS5_IJS17_SC_EEEEEEEvNS4_8identityES10_S1B_vS1C_EENS_8epilogue10collective6detail29Sm90TmaWarpSpecializedAdapterINS1F_15DefaultEpilogueIfSJ_SJ_NS1E_6thread17LinearCombinationIfLi1EffLNS1J_9ScaleType4KindE0ELNS_15FloatRoundStyleE2EfEENS1_15EpilogueDefaultEEEEEvvEEEEvNT_6ParamsE)
	.align		4
        /*000c*/ 	.word	index@(__assertfail)
	.align		4
        /*0010*/ 	.word	0x00000000
	.align		4
        /*0014*/ 	.word	0xfffffffe
	.align		4
        /*0018*/ 	.word	0x00000000
	.align		4
        /*001c*/ 	.word	0xfffffffd
	.align		4
        /*0020*/ 	.word	0x00000000
	.align		4
        /*0024*/ 	.word	0xfffffffc


//--------------------- .nv.constant4             --------------------------
	.section	.nv.constant4,"a",@progbits
	.align	8
	.align		8
.nv.constant4:
        /*0000*/ 	.dword	__assertfail
	.align		8
        /*0008*/ 	.dword	__unnamed_1
	.align		8
        /*0010*/ 	.dword	_ZN40_INTERNAL_683877bd_4_k_cu_c09e052f_222484cuda3std3__45__cpo5beginE
	.align		8
        /*0018*/ 	.dword	_ZN40_INTERNAL_683877bd_4_k_cu_c09e052f_222484cuda3std3__45__cpo3endE
	.align		8
        /*0020*/ 	.dword	_ZN40_INTERNAL_683877bd_4_k_cu_c09e052f_222484cuda3std3__45__cpo6cbeginE
	.align		8
        /*0028*/ 	.dword	_ZN40_INTERNAL_683877bd_4_k_cu_c09e052f_222484cuda3std3__45__cpo4cendE
	.align		8
        /*0030*/ 	.dword	_ZN40_INTERNAL_683877bd_4_k_cu_c09e052f_222484cuda3std3__442_GLOBAL__N__683877bd_4_k_cu_c09e052f_222486ignoreE
	.align		8
        /*0038*/ 	.dword	_ZN40_INTERNAL_683877bd_4_k_cu_c09e052f_222484cuda3std3__419piecewise_constructE
	.align		8
        /*0040*/ 	.dword	_ZN40_INTERNAL_683877bd_4_k_cu_c09e052f_222484cuda3std3__48in_placeE
	.align		8
        /*0048*/ 	.dword	_ZN40_INTERNAL_683877bd_4_k_cu_c09e052f_222484cuda3std6ranges3__45__cpo4swapE
	.align		8
        /*0050*/ 	.dword	_ZN40_INTERNAL_683877bd_4_k_cu_c09e052f_222484cuda3std6ranges3__45__cpo9iter_moveE
	.align		8
        /*0058*/ 	.dword	_ZN40_INTERNAL_683877bd_4_k_cu_c09e052f_222484cute7productE
	.align		8
        /*0060*/ 	.dword	_ZN40_INTERNAL_683877bd_4_k_cu_c09e052f_222484cute1_E
	.align		8
        /*0068*/ 	.dword	$str$22
	.align		8
        /*0070*/ 	.dword	$str$23


//--------------------- .text._ZN7cutlass13device_kernelINS_4gemm6kernel13GemmUniversalIN4cute5tupleIJiiiiEEENS1_10collective13CollectiveMmaINS1_34MainloopSm90TmaGmmaWarpSpecializedILi3ENS5_IJNS4_1CILi2EEESB_NSA_ILi1EEEEEENS1_35KernelTmaWarpSpecializedCooperativeEEENS5_IJNSA_ILi128EEESG_NSA_ILi64EEEEEEfNS5_IJlSC_lEEEfSJ_NS4_8TiledMMAINS4_8MMA_AtomIJNS4_4SM904GMMA30MMA_64x128x8_F32TF32TF32_SS_TNILNSN_7ScaleInE1ELSP_1EEEEEENS4_6LayoutINS5_IJSB_SC_SC_EEENS5_IJSC_NSA_ILi0EEESU_EEEEENS5_IJNS4_10UnderscoreESX_SX_EEEEENS4_23SM90_TMA_LOAD_MULTICASTENS4_14ComposedLayoutINS4_7SwizzleILi3ELi4ELi3EEENS4_18smem_ptr_flag_bitsILi32EEENSS_INS5_IJNSA_ILi8EEENSA_ILi32EEEEEENS5_IJS17_SC_EEEEEEEvNS4_8identityES10_S1B_vS1C_EENS_8epilogue10collective6detail29Sm90TmaWarpSpecializedAdapterINS1F_15DefaultEpilogueIfSJ_SJ_NS1E_6thread17LinearCombinationIfLi1EffLNS1J_9ScaleType4KindE0ELNS_15FloatRoundStyleE2EfEENS1_15EpilogueDefaultEEEEEvvEEEEvNT_6ParamsE --------------------------
	.section	.text._ZN7cutlass13device_kernelINS_4gemm6kernel13GemmUniversalIN4cute5tupleIJiiiiEEENS1_10collective13CollectiveMmaINS1_34MainloopSm90TmaGmmaWarpSpecializedILi3ENS5_IJNS4_1CILi2EEESB_NSA_ILi1EEEEEENS1_35KernelTmaWarpSpecializedCooperativeEEENS5_IJNSA_ILi128EEESG_NSA_ILi64EEEEEEfNS5_IJlSC_lEEEfSJ_NS4_8TiledMMAINS4_8MMA_AtomIJNS4_4SM904GMMA30MMA_64x128x8_F32TF32TF32_SS_TNILNSN_7ScaleInE1ELSP_1EEEEEENS4_6LayoutINS5_IJSB_SC_SC_EEENS5_IJSC_NSA_ILi0EEESU_EEEEENS5_IJNS4_10UnderscoreESX_SX_EEEEENS4_23SM90_TMA_LOAD_MULTICASTENS4_14ComposedLayoutINS4_7SwizzleILi3ELi4ELi3EEENS4_18smem_ptr_flag_bitsILi32EEENSS_INS5_IJNSA_ILi8EEENSA_ILi32EEEEEENS5_IJS17_SC_EEEEEEEvNS4_8identityES10_S1B_vS1C_EENS_8epilogue10collective6detail29Sm90TmaWarpSpecializedAdapterINS1F_15DefaultEpilogueIfSJ_SJ_NS1E_6thread17LinearCombinationIfLi1EffLNS1J_9ScaleType4KindE0ELNS_15FloatRoundStyleE2EfEENS1_15EpilogueDefaultEEEEEvvEEEEvNT_6ParamsE,"ax",@progbits
	.align	128
.text._ZN7cutlass13device_kernelINS_4gemm6kernel13GemmUniversalIN4cute5tupleIJiiiiEEENS1_10collective13CollectiveMmaINS1_34MainloopSm90TmaGmmaWarpSpecializedILi3ENS5_IJNS4_1CILi2EEESB_NSA_ILi1EEEEEENS1_35KernelTmaWarpSpecializedCooperativeEEENS5_IJNSA_ILi128EEESG_NSA_ILi64EEEEEEfNS5_IJlSC_lEEEfSJ_NS4_8TiledMMAINS4_8MMA_AtomIJNS4_4SM904GMMA30MMA_64x128x8_F32TF32TF32_SS_TNILNSN_7ScaleInE1ELSP_1EEEEEENS4_6LayoutINS5_IJSB_SC_SC_EEENS5_IJSC_NSA_ILi0EEESU_EEEEENS5_IJNS4_10UnderscoreESX_SX_EEEEENS4_23SM90_TMA_LOAD_MULTICASTENS4_14ComposedLayoutINS4_7SwizzleILi3ELi4ELi3EEENS4_18smem_ptr_flag_bitsILi32EEENSS_INS5_IJNSA_ILi8EEENSA_ILi32EEEEEENS5_IJS17_SC_EEEEEEEvNS4_8identityES10_S1B_vS1C_EENS_8epilogue10collective6detail29Sm90TmaWarpSpecializedAdapterINS1F_15DefaultEpilogueIfSJ_SJ_NS1E_6thread17LinearCombinationIfLi1EffLNS1J_9ScaleType4KindE0ELNS_15FloatRoundStyleE2EfEENS1_15EpilogueDefaultEEEEEvvEEEEvNT_6ParamsE:
        .type           _ZN7cutlass13device_kernelINS_4gemm6kernel13GemmUniversalIN4cute5tupleIJiiiiEEENS1_10collective13CollectiveMmaINS1_34MainloopSm90TmaGmmaWarpSpecializedILi3ENS5_IJNS4_1CILi2EEESB_NSA_ILi1EEEEEENS1_35KernelTmaWarpSpecializedCooperativeEEENS5_IJNSA_ILi128EEESG_NSA_ILi64EEEEEEfNS5_IJlSC_lEEEfSJ_NS4_8TiledMMAINS4_8MMA_AtomIJNS4_4SM904GMMA30MMA_64x128x8_F32TF32TF32_SS_TNILNSN_7ScaleInE1ELSP_1EEEEEENS4_6LayoutINS5_IJSB_SC_SC_EEENS5_IJSC_NSA_ILi0EEESU_EEEEENS5_IJNS4_10UnderscoreESX_SX_EEEEENS4_23SM90_TMA_LOAD_MULTICASTENS4_14ComposedLayoutINS4_7SwizzleILi3ELi4ELi3EEENS4_18smem_ptr_flag_bitsILi32EEENSS_INS5_IJNSA_ILi8EEENSA_ILi32EEEEEENS5_IJS17_SC_EEEEEEEvNS4_8identityES10_S1B_vS1C_EENS_8epilogue10collective6detail29Sm90TmaWarpSpecializedAdapterINS1F_15DefaultEpilogueIfSJ_SJ_NS1E_6thread17LinearCombinationIfLi1EffLNS1J_9ScaleType4KindE0ELNS_15FloatRoundStyleE2EfEENS1_15EpilogueDefaultEEEEEvvEEEEvNT_6ParamsE,@function
        .size           _ZN7cutlass13device_kernelINS_4gemm6kernel13GemmUniversalIN4cute5tupleIJiiiiEEENS1_10collective13CollectiveMmaINS1_34MainloopSm90TmaGmmaWarpSpecializedILi3ENS5_IJNS4_1CILi2EEESB_NSA_ILi1EEEEEENS1_35KernelTmaWarpSpecializedCooperativeEEENS5_IJNSA_ILi128EEESG_NSA_ILi64EEEEEEfNS5_IJlSC_lEEEfSJ_NS4_8TiledMMAINS4_8MMA_AtomIJNS4_4SM904GMMA30MMA_64x128x8_F32TF32TF32_SS_TNILNSN_7ScaleInE1ELSP_1EEEEEENS4_6LayoutINS5_IJSB_SC_SC_EEENS5_IJSC_NSA_ILi0EEESU_EEEEENS5_IJNS4_10UnderscoreESX_SX_EEEEENS4_23SM90_TMA_LOAD_MULTICASTENS4_14ComposedLayoutINS4_7SwizzleILi3ELi4ELi3EEENS4_18smem_ptr_flag_bitsILi32EEENSS_INS5_IJNSA_ILi8EEENSA_ILi32EEEEEENS5_IJS17_SC_EEEEEEEvNS4_8identityES10_S1B_vS1C_EENS_8epilogue10collective6detail29Sm90TmaWarpSpecializedAdapterINS1F_15DefaultEpilogueIfSJ_SJ_NS1E_6thread17LinearCombinationIfLi1EffLNS1J_9ScaleType4KindE0ELNS_15FloatRoundStyleE2EfEENS1_15EpilogueDefaultEEEEEvvEEEEvNT_6ParamsE,(.L_x_195 - _ZN7cutlass13device_kernelINS_4gemm6kernel13GemmUniversalIN4cute5tupleIJiiiiEEENS1_10collective13CollectiveMmaINS1_34MainloopSm90TmaGmmaWarpSpecializedILi3ENS5_IJNS4_1CILi2EEESB_NSA_ILi1EEEEEENS1_35KernelTmaWarpSpecializedCooperativeEEENS5_IJNSA_ILi128EEESG_NSA_ILi64EEEEEEfNS5_IJlSC_lEEEfSJ_NS4_8TiledMMAINS4_8MMA_AtomIJNS4_4SM904GMMA30MMA_64x128x8_F32TF32TF32_SS_TNILNSN_7ScaleInE1ELSP_1EEEEEENS4_6LayoutINS5_IJSB_SC_SC_EEENS5_IJSC_NSA_ILi0EEESU_EEEEENS5_IJNS4_10UnderscoreESX_SX_EEEEENS4_23SM90_TMA_LOAD_MULTICASTENS4_14ComposedLayoutINS4_7SwizzleILi3ELi4ELi3EEENS4_18smem_ptr_flag_bitsILi32EEENSS_INS5_IJNSA_ILi8EEENSA_ILi32EEEEEENS5_IJS17_SC_EEEEEEEvNS4_8identityES10_S1B_vS1C_EENS_8epilogue10collective6detail29Sm90TmaWarpSpecializedAdapterINS1F_15DefaultEpilogueIfSJ_SJ_NS1E_6thread17LinearCombinationIfLi1EffLNS1J_9ScaleType4KindE0ELNS_15FloatRoundStyleE2EfEENS1_15EpilogueDefaultEEEEEvvEEEEvNT_6ParamsE)
        .other          _ZN7cutlass13device_kernelINS_4gemm6kernel13GemmUniversalIN4cute5tupleIJiiiiEEENS1_10collective13CollectiveMmaINS1_34MainloopSm90TmaGmmaWarpSpecializedILi3ENS5_IJNS4_1CILi2EEESB_NSA_ILi1EEEEEENS1_35KernelTmaWarpSpecializedCooperativeEEENS5_IJNSA_ILi128EEESG_NSA_ILi64EEEEEEfNS5_IJlSC_lEEEfSJ_NS4_8TiledMMAINS4_8MMA_AtomIJNS4_4SM904GMMA30MMA_64x128x8_F32TF32TF32_SS_TNILNSN_7ScaleInE1ELSP_1EEEEEENS4_6LayoutINS5_IJSB_SC_SC_EEENS5_IJSC_NSA_ILi0EEESU_EEEEENS5_IJNS4_10UnderscoreESX_SX_EEEEENS4_23SM90_TMA_LOAD_MULTICASTENS4_14ComposedLayoutINS4_7SwizzleILi3ELi4ELi3EEENS4_18smem_ptr_flag_bitsILi32EEENSS_INS5_IJNSA_ILi8EEENSA_ILi32EEEEEENS5_IJS17_SC_EEEEEEEvNS4_8identityES10_S1B_vS1C_EENS_8epilogue10collective6detail29Sm90TmaWarpSpecializedAdapterINS1F_15DefaultEpilogueIfSJ_SJ_NS1E_6thread17LinearCombinationIfLi1EffLNS1J_9ScaleType4KindE0ELNS_15FloatRoundStyleE2EfEENS1_15EpilogueDefaultEEEEEvvEEEEvNT_6ParamsE,@"STO_CUDA_ENTRY STV_DEFAULT"
_ZN7cutlass13device_kernelINS_4gemm6kernel13GemmUniversalIN4cute5tupleIJiiiiEEENS1_10collective13CollectiveMmaINS1_34MainloopSm90TmaGmmaWarpSpecializedILi3ENS5_IJNS4_1CILi2EEESB_NSA_ILi1EEEEEENS1_35KernelTmaWarpSpecializedCooperativeEEENS5_IJNSA_ILi128EEESG_NSA_ILi64EEEEEEfNS5_IJlSC_lEEEfSJ_NS4_8TiledMMAINS4_8MMA_AtomIJNS4_4SM904GMMA30MMA_64x128x8_F32TF32TF32_SS_TNILNSN_7ScaleInE1ELSP_1EEEEEENS4_6LayoutINS5_IJSB_SC_SC_EEENS5_IJSC_NSA_ILi0EEESU_EEEEENS5_IJNS4_10UnderscoreESX_SX_EEEEENS4_23SM90_TMA_LOAD_MULTICASTENS4_14ComposedLayoutINS4_7SwizzleILi3ELi4ELi3EEENS4_18smem_ptr_flag_bitsILi32EEENSS_INS5_IJNSA_ILi8EEENSA_ILi32EEEEEENS5_IJS17_SC_EEEEEEEvNS4_8identityES10_S1B_vS1C_EENS_8epilogue10collective6detail29Sm90TmaWarpSpecializedAdapterINS1F_15DefaultEpilogueIfSJ_SJ_NS1E_6thread17LinearCombinationIfLi1EffLNS1J_9ScaleType4KindE0ELNS_15FloatRoundStyleE2EfEENS1_15EpilogueDefaultEEEEEvvEEEEvNT_6ParamsE:
[----:B------:R-:W0:Y:S01]  /*0000*/  LDC R1, c[0x0][0x28] ;  /* 0x00000a00ff017b82 */ /* 0x000e220000000800 */
[----:B------:R-:W1:Y:S01]  /*0010*/  S2R R95, SR_TID.X ;  /* 0x00000000005f7919 */ /* 0x000e620000002100 */
[----:B------:R-:W-:Y:S01]  /*0020*/  ELECT P0, URZ, PT ;  /* 0x00000000003f782f */ /* 0x000fe20003800000 */
[----:B------:R-:W-:Y:S01]  /*0030*/  BSSY B0, `(.L_x_0) ;  /* 0x000000f000007945 */ /* 0x000fe20003800000 */
[--C-:B-1----:R-:W-:Y:S02]  /*0040*/  SHF.R.U32.HI R0, RZ, 0x5, R95.reuse ;  /* 0x00000005ff007819 */ /* 0x102fe4000001165f */
[----:B------:R-:W-:-:S03]  /*0050*/  SHF.R.U32.HI R7, RZ, 0x7, R95 ;  /* 0x00000007ff077819 */ /* 0x000fc6000001165f */
[----:B------:R-:W1:Y:S04]  /*0060*/  SHFL.IDX PT, R3, R0, RZ, 0x1f ;  /* 0x00001fff00037589 */ /* 0x000e6800000e0000 */
[----:B------:R2:W3:Y:S01]  /*0070*/  SHFL.IDX PT, R2, R7, RZ, 0x1f ;  /* 0x00001fff07027589 */ /* 0x0004e200000e0000 */
[----:B-1----:R-:W-:-:S13]  /*0080*/  ISETP.NE.OR P0, PT, R3, RZ, !P0 ;  /* 0x000000ff0300720c */ /* 0x002fda0004705670 */
[----:B0-23--:R-:W-:Y:S05]  /*0090*/  @P0 BRA `(.L_x_1) ;  /* 0x0000000000200947 */ /* 0x00dfea0003800000 */
[----:B------:R-:W-:Y:S02]  /*00a0*/  ULDC.64 UR4, c[0x0][0x198] ;  /* 0x0000660000047ab9 */ /* 0x000fe40000000a00 */
[----:B------:R-:W-:Y:S02]  /*00b0*/  UIADD3 UR6, UP0, UR4, 0xf0, URZ ;  /* 0x000000f004067890 */ /* 0x000fe4000ff1e03f */
[----:B------:R-:W-:Y:S02]  /*00c0*/  UIADD3 UR4, UP1, UR4, 0x1f0, URZ ;  /* 0x000001f004047890 */ /* 0x000fe4000ff3e03f */
[----:B------:R-:W-:Y:S02]  /*00d0*/  UIADD3.X UR7, URZ, UR5, URZ, UP0, !UPT ;  /* 0x000000053f077290 */ /* 0x000fe400087fe43f */
[----:B------:R-:W-:-:S07]  /*00e0*/  UIADD3.X UR5, URZ, UR5, URZ, UP1, !UPT ;  /* 0x000000053f057290 */ /* 0x000fce0008ffe43f */
[----:B------:R0:W-:Y:S02]  /*00f0*/  UTMACCTL.PF [UR6] ;  /* 0x00000000060079b9 */ /* 0x0001e40008040000 */
[----:B------:R0:W-:Y:S02]  /*0100*/  UTMACCTL.PF [UR4] ;  /* 0x00000000040079b9 */ /* 0x0001e40008040000 */
[----:B0-----:R-:W-:Y:S01]  /*0110*/  NOP ;  /* 0x0000000000007918 */ /* 0x001fe20000000000 */
.L_x_1:
[----:B------:R-:W-:Y:S05]  /*0120*/  BSYNC B0 ;  /* 0x0000000000007941 */ /* 0x000fea0003800000 */
.L_x_0:
[----:B------:R-:W0:Y:S02]  /*0130*/  SHFL.IDX PT, R5, R0, RZ, 0x1f ;  /* 0x00001fff00057589 */ /* 0x000e2400000e0000 */
[----:B0-----:R-:W-:-:S13]  /*0140*/  ISETP.NE.AND P0, PT, R5, RZ, PT ;  /* 0x000000ff0500720c */ /* 0x001fda0003f05270 */
[----:B------:R-:W-:Y:S05]  /*0150*/  @P0 BRA `(.L_x_2) ;  /* 0x0000000000500947 */ /* 0x000fea0003800000 */
[----:B------:R-:W0:Y:S01]  /*0160*/  S2UR UR8, SR_CgaCtaId ;  /* 0x00000000000879c3 */ /* 0x000e220000008800 */
[----:B------:R-:W-:Y:S01]  /*0170*/  UMOV UR4, 0x400 ;  /* 0x0000040000047882 */ /* 0x000fe20000000000 */
[----:B------:R-:W-:Y:S01]  /*0180*/  UMOV UR5, 0x1 ;  /* 0x0000000100057882 */ /* 0x000fe20000000000 */
[----:B------:R-:W-:Y:S01]  /*0190*/  UMOV UR6, 0x6 ;  /* 0x0000000600067882 */ /* 0x000fe20000000000 */
[----:B------:R-:W-:Y:S01]  /*01a0*/  ELECT P0, URZ, PT ;  /* 0x00000000003f782f */ /* 0x000fe20003800000 */
[----:B------:R-:W-:-:S04]  /*01b0*/  UIADD3 UR6, -UR6, 0x100000, URZ ;  /* 0x0010000006067890 */ /* 0x000fc8000fffe13f */
[----:B------:R-:W-:Y:S02]  /*01c0*/  USHF.L.U32 UR7, UR6, 0xb, URZ ;  /* 0x0000000b06077899 */ /* 0x000fe4000800063f */
[----:B------:R-:W-:Y:S02]  /*01d0*/  USHF.L.U32 UR6, UR6, 0x1, URZ ;  /* 0x0000000106067899 */ /* 0x000fe4000800063f */
[----:B0-----:R-:W-:Y:S02]  /*01e0*/  ULEA UR8, UR8, UR4, 0x18 ;  /* 0x0000000408087291 */ /* 0x001fe4000f8ec03f */
[----:B------:R-:W-:-:S04]  /*01f0*/  UIADD3 UR4, -UR5, 0x100000, URZ ;  /* 0x0010000005047890 */ /* 0x000fc8000fffe13f */
[----:B------:R-:W-:Y:S02]  /*0200*/  USHF.L.U32 UR5, UR4, 0xb, URZ ;  /* 0x0000000b04057899 */ /* 0x000fe4000800063f */
[----:B------:R-:W-:Y:S01]  /*0210*/  USHF.L.U32 UR4, UR4, 0x1, URZ ;  /* 0x0000000104047899 */ /* 0x000fe2000800063f */
[----:B------:R-:W0:Y:S11]  /*0220*/  FENCE.VIEW.ASYNC.S ;  /* 0x00000000000073c6 */ /* 0x000e360000000000 */
[----:B0-----:R0:W1:Y:S01]  /*0230*/  SYNCS.EXCH.64 URZ, [UR8], UR4 ;  /* 0x00000004083f75b2 */ /* 0x0010620008000100 */
[----:B------:R0:W2:Y:S01]  /*0240*/  SYNCS.EXCH.64 URZ, [UR8+0x18], UR6 ;  /* 0x00001806083f75b2 */ /* 0x0000a20008000100 */
[----:B------:R0:W3:Y:S01]  /*0250*/  SYNCS.EXCH.64 URZ, [UR8+0x8], UR4 ;  /* 0x00000804083f75b2 */ /* 0x0000e20008000100 */
[----:B------:R0:W4:Y:S01]  /*0260*/  SYNCS.EXCH.64 URZ, [UR8+0x20], UR6 ;  /* 0x00002006083f75b2 */ /* 0x0001220008000100 */
[----:B------:R0:W0:Y:S01]  /*0270*/  SYNCS.EXCH.64 URZ, [UR8+0x10], UR4 ;  /* 0x00001004083f75b2 */ /* 0x0000220008000100 */
[----:B------:R0:W0:Y:S01]  /*0280*/  SYNCS.EXCH.64 URZ, [UR8+0x28], UR6 ;  /* 0x00002806083f75b2 */ /* 0x0000220008000100 */
[----:B------:R-:W-:Y:S01]  /*0290*/  NOP ;  /* 0x0000000000007918 */ /* 0x000fe20000000000 */
.L_x_2:
[----:B------:R-:W-:Y:S01]  /*02a0*/  SHF.R.S32.HI R4, RZ, 0x1f, R95 ;  /* 0x0000001fff047819 */ /* 0x000fe2000001145f */
[----:B------:R-:W5:Y:S01]  /*02b0*/  SHFL.IDX PT, R0, R0, RZ, 0x1f ;  /* 0x00001fff00007589 */ /* 0x000f6200000e0000 */
[----:B0-----:R-:W0:Y:S01]  /*02c0*/  S2UR UR8, SR_CTAID.X ;  /* 0x00000000000879c3 */ /* 0x001e220000002500 */
[----:B------:R-:W-:Y:S02]  /*02d0*/  ELECT P0, URZ, PT ;  /* 0x00000000003f782f */ /* 0x000fe40003800000 */
[----:B------:R-:W-:Y:S01]  /*02e0*/  LEA.HI R4, R4, R95, RZ, 0x7 ;  /* 0x0000005f04047211 */ /* 0x000fe200078f38ff */
[----:B------:R-:W-:Y:S01]  /*02f0*/  ULDC UR4, c[0x0][0x150] ;  /* 0x0000540000047ab9 */ /* 0x000fe20000000800 */
[----:B------:R-:W-:Y:S01]  /*0300*/  SHF.R.S32.HI R6, RZ, 0x1f, R5 ;  /* 0x0000001fff067819 */ /* 0x000fe20000011405 */
[----:B------:R-:W-:Y:S01]  /*0310*/  NOP ;  /* 0x0000000000007918 */ /* 0x000fe20000000000 */
[----:B------:R-:W-:Y:S01]  /*0320*/  LOP3.LUT R4, R4, 0xffffff80, RZ, 0xc0, !PT ;  /* 0xffffff8004047812 */ /* 0x000fe200078ec0ff */
[----:B------:R-:W-:Y:S01]  /*0330*/  NOP ;  /* 0x0000000000007918 */ /* 0x000fe20000000000 */
[----:B------:R-:W-:Y:S01]  /*0340*/  LEA.HI R6, R6, R5, RZ, 0x2 ;  /* 0x0000000506067211 */ /* 0x000fe200078f10ff */
[----:B------:R-:W1:Y:S01]  /*0350*/  LDC R11, c[0x0][0x144] ;  /* 0x00005100ff0b7b82 */ /* 0x000e620000000800 */
[----:B------:R-:W-:Y:S01]  /*0360*/  IMAD.MOV.U32 R22, RZ, RZ, 0x1 ;  /* 0x00000001ff167424 */ /* 0x000fe200078e00ff */
[----:B------:R-:W-:Y:S01]  /*0370*/  ISETP.NE.AND P3, PT, R2, RZ, PT ;  /* 0x000000ff0200720c */ /* 0x000fe20003f65270 */
[----:B------:R-:W-:Y:S01]  /*0380*/  IMAD.IADD R8, R95, 0x1, -R4 ;  /* 0x000000015f087824 */ /* 0x000fe200078e0a04 */
[----:B------:R-:W-:Y:S01]  /*0390*/  LOP3.LUT R6, R6, 0x3ffffffc, RZ, 0xc0, !PT ;  /* 0x3ffffffc06067812 */ /* 0x000fe200078ec0ff */
[----:B------:R-:W2:Y:S03]  /*03a0*/  S2R R4, SR_CTAID.Y ;  /* 0x0000000000047919 */ /* 0x000ea60000002600 */
[----:B------:R-:W-:Y:S01]  /*03b0*/  SHF.R.S32.HI R9, RZ, 0x1f, R8 ;  /* 0x0000001fff097819 */ /* 0x000fe20000011408 */
[----:B------:R-:W-:Y:S01]  /*03c0*/  IMAD.IADD R6, R5, 0x1, -R6 ;  /* 0x0000000105067824 */ /* 0x000fe200078e0a06 */
[----:B------:R-:W3:Y:S02]  /*03d0*/  LDC R13, c[0x0][0x140] ;  /* 0x00005000ff0d7b82 */ /* 0x000ee40000000800 */
[----:B------:R-:W-:-:S02]  /*03e0*/  LEA.HI R9, R9, R8, RZ, 0x3 ;  /* 0x0000000809097211 */ /* 0x000fc400078f18ff */
[----:B-----5:R-:W-:Y:S02]  /*03f0*/  ISETP.NE.OR P0, PT, R0, RZ, !P0 ;  /* 0x000000ff0000720c */ /* 0x020fe40004705670 */
[--C-:B------:R-:W-:Y:S02]  /*0400*/  SHF.R.S32.HI R0, RZ, 0x3, R9.reuse ;  /* 0x00000003ff007819 */ /* 0x100fe40000011409 */
[----:B0-----:R-:W-:Y:S02]  /*0410*/  I2FP.F32.U32 R10, UR8 ;  /* 0x00000008000a7c45 */ /* 0x001fe40008201000 */
[----:B------:R-:W-:-:S03]  /*0420*/  SHF.R.S32.HI R9, RZ, 0x1f, R9 ;  /* 0x0000001fff097819 */ /* 0x000fc60000011409 */
[----:B------:R-:W-:Y:S01]  /*0430*/  FMUL R10, R10, UR4 ;  /* 0x000000040a0a7c20 */ /* 0x000fe20008400000 */
[----:B------:R-:W-:Y:S01]  /*0440*/  LEA.HI R9, R9, R0, RZ, 0x2 ;  /* 0x0000000009097211 */ /* 0x000fe200078f10ff */
[----:B------:R-:W-:Y:S02]  /*0450*/  ULDC UR4, c[0x0][0x154] ;  /* 0x0000550000047ab9 */ /* 0x000fe40000000800 */
[----:B------:R-:W-:Y:S01]  /*0460*/  VOTEU.ALL UP0, P0 ;  /* 0x00000000003f7886 */ /* 0x000fe20000000000 */
[----:B------:R-:W-:Y:S01]  /*0470*/  LOP3.LUT R9, R9, 0xfffffffc, RZ, 0xc0, !PT ;  /* 0xfffffffc09097812 */ /* 0x000fe200078ec0ff */
[----:B------:R-:W0:Y:S01]  /*0480*/  F2I.U32.TRUNC.NTZ R10, R10 ;  /* 0x0000000a000a7305 */ /* 0x000e22000020f000 */
[----:B------:R-:W-:Y:S02]  /*0490*/  VOTEU.ALL UP1, P0 ;  /* 0x00000000003f7886 */ /* 0x000fe40000020000 */
[----:B------:R-:W5:Y:S01]  /*04a0*/  @!UP0 S2UR UR7, SR_CgaCtaId ;  /* 0x00000000000789c3 */ /* 0x000f620000008800 */
[----:B------:R-:W-:Y:S01]  /*04b0*/  IMAD.IADD R9, R0, 0x1, -R9 ;  /* 0x0000000100097824 */ /* 0x000fe200078e0a09 */
[----:B------:R-:W-:Y:S01]  /*04c0*/  SHF.R.S32.HI R0, RZ, 0x1f, R3 ;  /* 0x0000001fff007819 */ /* 0x000fe20000011403 */
[----:B------:R-:W-:Y:S01]  /*04d0*/  @!UP0 UMOV UR6, 0x400 ;  /* 0x0000040000068882 */ /* 0x000fe20000000000 */
[----:B---3--:R-:W-:Y:S01]  /*04e0*/  ISETP.EQ.U32.AND P2, PT, R13, 0x1, PT ;  /* 0x000000010d00780c */ /* 0x008fe20003f42070 */
[----:B------:R-:W-:Y:S01]  /*04f0*/  IMAD R19, R6, 0x4, R9 ;  /* 0x0000000406137824 */ /* 0x000fe200078e0209 */
[----:B--2---:R-:W-:-:S02]  /*0500*/  I2FP.F32.U32 R12, R4 ;  /* 0x00000004000c7245 */ /* 0x004fc40000201000 */
[----:B------:R-:W2:Y:S01]  /*0510*/  LDC R9, c[0x0][0x148] ;  /* 0x00005200ff097b82 */ /* 0x000ea20000000800 */
[----:B------:R-:W-:Y:S02]  /*0520*/  LEA.HI R0, R0, R3, RZ, 0x2 ;  /* 0x0000000300007211 */ /* 0x000fe400078f10ff */
[----:B------:R-:W-:Y:S01]  /*0530*/  LEA.HI R6, R19, R19, RZ, 0x1 ;  /* 0x0000001313067211 */ /* 0x000fe200078f08ff */
[----:B0-----:R-:W-:Y:S02]  /*0540*/  IMAD.MOV R14, RZ, RZ, -R10 ;  /* 0x000000ffff0e7224 */ /* 0x001fe400078e0a0a */
[----:B------:R-:W-:Y:S01]  /*0550*/  FMUL R12, R12, UR4 ;  /* 0x000000040c0c7c20 */ /* 0x000fe20008400000 */
[----:B------:R-:W-:Y:S01]  /*0560*/  LOP3.LUT R0, R0, 0xfffffffc, RZ, 0xc0, !PT ;  /* 0xfffffffc00007812 */ /* 0x000fe200078ec0ff */
[----:B------:R-:W-:Y:S01]  /*0570*/  UMOV UR4, 0x20 ;  /* 0x0000002000047882 */ /* 0x000fe20000000000 */
[----:B------:R-:W-:Y:S01]  /*0580*/  LOP3.LUT R10, R6, 0xfffffffe, RZ, 0xc0, !PT ;  /* 0xfffffffe060a7812 */ /* 0x000fe200078ec0ff */
[----:B-1----:R-:W-:Y:S01]  /*0590*/  IMAD R6, R11, R14, UR8 ;  /* 0x000000080b067e24 */ /* 0x002fe2000f8e020e */
[----:B------:R-:W-:-:S04]  /*05a0*/  @!UP0 UIADD3 UR4, -UR4, 0x100000, URZ ;  /* 0x0010000004048890 */ /* 0x000fc8000fffe13f */
[----:B------:R-:W-:Y:S02]  /*05b0*/  @!UP0 USHF.L.U32 UR5, UR4, 0xb, URZ ;  /* 0x0000000b04058899 */ /* 0x000fe4000800063f */
[----:B------:R-:W-:Y:S01]  /*05c0*/  @!UP0 USHF.L.U32 UR4, UR4, 0x1, URZ ;  /* 0x0000000104048899 */ /* 0x000fe2000800063f */
[----:B------:R-:W0:Y:S01]  /*05d0*/  F2I.U32.TRUNC.NTZ R12, R12 ;  /* 0x0000000c000c7305 */ /* 0x000e22000020f000 */
[----:B------:R-:W-:Y:S02]  /*05e0*/  IMAD.IADD R3, R3, 0x1, -R0 ;  /* 0x0000000103037824 */ /* 0x000fe400078e0a00 */
[C---:B------:R-:W-:Y:S02]  /*05f0*/  IMAD.IADD R11, R19.reuse, 0x1, -R10 ;  /* 0x00000001130b7824 */ /* 0x040fe400078e0a0a */
[----:B------:R-:W-:Y:S01]  /*0600*/  IMAD.SHL.U32 R10, R19, 0x4, RZ ;  /* 0x00000004130a7824 */ /* 0x000fe200078e00ff */
[----:B-----5:R-:W-:Y:S01]  /*0610*/  @!UP0 ULEA UR6, UR7, UR6, 0x18 ;  /* 0x0000000607068291 */ /* 0x020fe2000f8ec03f */
[----:B------:R-:W-:Y:S01]  /*0620*/  ISETP.NE.AND P1, PT, R3, 0x3, PT ;  /* 0x000000030300780c */ /* 0x000fe20003f25270 */
[----:B------:R-:W-:Y:S01]  /*0630*/  VOTEU.ALL UP0, P0 ;  /* 0x00000000003f7886 */ /* 0x000fe20000000000 */
[----:B------:R-:W-:-:S02]  /*0640*/  ISETP.NE.AND P4, PT, R11, R6, PT ;  /* 0x000000060b00720c */ /* 0x000fc40003f85270 */
[----:B------:R-:W-:Y:S02]  /*0650*/  LOP3.LUT R19, R19, 0xc, R10, 0x78, !PT ;  /* 0x0000000c13137812 */ /* 0x000fe400078e780a */
[----:B------:R-:W-:Y:S01]  /*0660*/  LOP3.LUT P0, RZ, R8, 0x7, RZ, 0xc0, !PT ;  /* 0x0000000708ff7812 */ /* 0x000fe2000780c0ff */
[C---:B------:R-:W-:Y:S01]  /*0670*/  VIADD R8, R2.reuse, 0xffffffff ;  /* 0xffffffff02087836 */ /* 0x040fe20000000000 */
[----:B------:R-:W-:Y:S01]  /*0680*/  ISETP.EQ.OR P1, PT, R3, RZ, !P1 ;  /* 0x000000ff0300720c */ /* 0x000fe20004f22670 */
[----:B0-----:R-:W-:Y:S01]  /*0690*/  IMAD.MOV R23, RZ, RZ, -R12 ;  /* 0x000000ffff177224 */ /* 0x001fe200078e0a0c */
[----:B------:R-:W-:Y:S01]  /*06a0*/  ISETP.LT.U32.AND P0, PT, R19, 0x4, !P0 ;  /* 0x000000041300780c */ /* 0x000fe20004701070 */
[----:B------:R-:W0:Y:S02]  /*06b0*/  FENCE.VIEW.ASYNC.S ;  /* 0x00000000000073c6 */ /* 0x000e240000000000 */
[----:B0-----:R0:W1:Y:S01]  /*06c0*/  @!UP0 SYNCS.EXCH.64 URZ, [UR6+0x40], UR4 ;  /* 0x00004004063f85b2 */ /* 0x0010620008000100 */
[----:B------:R-:W-:Y:S01]  /*06d0*/  ISETP.EQ.AND P1, PT, R2, RZ, P1 ;  /* 0x000000ff0200720c */ /* 0x000fe20000f22270 */
[----:B--2---:R-:W-:Y:S01]  /*06e0*/  IMAD R11, R9, R23, R4 ;  /* 0x00000017090b7224 */ /* 0x004fe200078e0204 */
[----:B------:R-:W-:-:S02]  /*06f0*/  ISETP.GE.U32.AND P6, PT, R8, 0x2, PT ;  /* 0x000000020800780c */ /* 0x000fc40003fc6070 */
[----:B------:R-:W-:Y:S02]  /*0700*/  @P4 LEA.HI R0, R19, R19, RZ, 0x1 ;  /* 0x0000001313004211 */ /* 0x000fe400078f08ff */
[----:B------:R-:W-:Y:S02]  /*0710*/  SEL R18, RZ, 0x1, !P1 ;  /* 0x00000001ff127807 */ /* 0x000fe40004800000 */
[----:B------:R-:W-:Y:S02]  /*0720*/  @P4 SHF.R.S32.HI R0, RZ, 0x1, R0 ;  /* 0x00000001ff004819 */ /* 0x000fe40000011400 */
[----:B------:R-:W-:Y:S02]  /*0730*/  SEL R18, R18, 0x2, P6 ;  /* 0x0000000212127807 */ /* 0x000fe40003000000 */
[----:B------:R-:W-:Y:S02]  /*0740*/  @P4 ISETP.NE.AND P5, PT, R0, R11, PT ;  /* 0x0000000b0000420c */ /* 0x000fe40003fa5270 */
[----:B------:R-:W-:Y:S01]  /*0750*/  SEL R11, RZ, 0x1, !P0 ;  /* 0x00000001ff0b7807 */ /* 0x000fe20004000000 */
[----:B------:R0:W2:Y:S01]  /*0760*/  @!UP1 SYNCS.EXCH.64 URZ, [UR6+0x48], UR4 ;  /* 0x00004804063f95b2 */ /* 0x0000a20008000100 */
[----:B------:R-:W-:Y:S01]  /*0770*/  @P4 SEL R22, RZ, 0x1, P5 ;  /* 0x00000001ff164807 */ /* 0x000fe20002800000 */
[----:B------:R-:W-:Y:S01]  /*0780*/  NOP ;  /* 0x0000000000007918 */ /* 0x000fe20000000000 */
[----:B------:R-:W-:-:S02]  /*0790*/  LOP3.LUT R0, R95, 0x7f, RZ, 0xc0, !PT ;  /* 0x0000007f5f007812 */ /* 0x000fc400078ec0ff */
[----:B------:R-:W-:Y:S01]  /*07a0*/  LOP3.LUT R22, R22, R11, RZ, 0xc0, !PT ;  /* 0x0000000b16167212 */ /* 0x000fe200078ec0ff */
[----:B01----:R-:W-:Y:S06]  /*07b0*/  @!P2 BRA `(.L_x_3) ;  /* 0x000000000008a947 */ /* 0x003fec0003800000 */
[----:B--2-4-:R-:W-:Y:S01]  /*07c0*/  UCGABAR_ARV ;  /* 0x00000000000079c7 */ /* 0x014fe20008000000 */
[----:B------:R-:W-:Y:S05]  /*07d0*/  BRA `(.L_x_4) ;  /* 0x0000000000047947 */ /* 0x000fea0003800000 */
.L_x_3:
[----:B--2-4-:R-:W-:Y:S01]  /*07e0*/  NOP ;  /* 0x0000000000007918 */ /* 0x014fe20000000000 */
.L_x_4:
[----:B------:R-:W0:Y:S01]  /*07f0*/  LDC R2, c[0x0][0x65c] ;  /* 0x00019700ff027b82 */ /* 0x000e220000000800 */
[----:B------:R-:W-:Y:S02]  /*0800*/  IMAD.U32 R10, RZ, RZ, UR8 ;  /* 0x00000008ff0a7e24 */ /* 0x000fe4000f8e00ff */
[----:B------:R-:W-:Y:S01]  /*0810*/  IMAD.MOV.U32 R11, RZ, RZ, RZ ;  /* 0x000000ffff0b7224 */ /* 0x000fe200078e00ff */
[----:B0-----:R-:W-:-:S04]  /*0820*/  ISETP.NE.AND P1, PT, R2, 0x1, PT ;  /* 0x000000010200780c */ /* 0x001fc80003f25270 */
[----:B------:R-:W-:-:S09]  /*0830*/  P2R R5, PR, RZ, 0x2 ;  /* 0x00000002ff057803 */ /* 0x000fd20000000000 */
[----:B------:R-:W0:Y:S01]  /*0840*/  @P1 LDC R17, c[0x0][0x10] ;  /* 0x00000400ff111b82 */ /* 0x000e220000000800 */
[----:B------:R-:W-:Y:S02]  /*0850*/  @P1 IMAD.MOV.U32 R5, RZ, RZ, RZ ;  /* 0x000000ffff051224 */ /* 0x000fe400078e00ff */
[----:B------:R-:W-:-:S05]  /*0860*/  @P1 IMAD.MOV.U32 R15, RZ, RZ, RZ ;  /* 0x000000ffff0f1224 */ /* 0x000fca00078e00ff */
[----:B------:R-:W1:Y:S01]  /*0870*/  @!P1 LDC R13, c[0x0][0xc] ;  /* 0x00000300ff0d9b82 */ /* 0x000e620000000800 */
[----:B------:R-:W-:Y:S01]  /*0880*/  ULDC UR4, c[0x0][0xc] ;  /* 0x0000030000047ab9 */ /* 0x000fe20000000800 */
[----:B------:R-:W-:Y:S01]  /*0890*/  ULDC UR5, c[0x0][0x10] ;  /* 0x0000040000057ab9 */ /* 0x000fe20000000800 */
[----:B------:R-:W-:Y:S01]  /*08a0*/  ULDC UR6, c[0x0][0x14] ;  /* 0x0000050000067ab9 */ /* 0x000fe20000000800 */
[----:B------:R-:W-:-:S04]  /*08b0*/  UIMAD.WIDE.U32 UR4, UR4, UR5, URZ ;  /* 0x00000005040472a5 */ /* 0x000fc8000f8e003f */
[----:B------:R-:W-:Y:S02]  /*08c0*/  UIMAD.WIDE.U32 UR38, UR4, UR6, URZ ;  /* 0x00000006042672a5 */ /* 0x000fe4000f8e003f */
[----:B------:R-:W-:-:S04]  /*08d0*/  UIMAD UR41, UR5, UR6, URZ ;  /* 0x00000006052972a4 */ /* 0x000fc8000f8e023f */
[----:B------:R-:W-:Y:S01]  /*08e0*/  UIADD3 UR41, UR39, UR41, URZ ;  /* 0x0000002927297290 */ /* 0x000fe2000fffe03f */
[----:B0-----:R-:W-:-:S04]  /*08f0*/  @P1 IMAD.WIDE.U32 R16, R17, UR8, R4 ;  /* 0x0000000811101c25 */ /* 0x001fc8000f8e0004 */
[----:B------:R-:W-:Y:S02]  /*0900*/  @P1 IMAD.IADD R17, R17, 0x1, R15 ;  /* 0x0000000111111824 */ /* 0x000fe400078e020f */
[----:B-1----:R-:W-:-:S04]  /*0910*/  @!P1 IMAD.WIDE.U32 R10, R4, R13, R10 ;  /* 0x0000000d040a9225 */ /* 0x002fc800078e000a */
[----:B------:R-:W-:Y:S02]  /*0920*/  @!P1 IMAD.MOV.U32 R16, RZ, RZ, R10 ;  /* 0x000000ffff109224 */ /* 0x000fe400078e000a */
[----:B------:R-:W-:Y:S01]  /*0930*/  @!P1 IMAD.MOV.U32 R17, RZ, RZ, R11 ;  /* 0x000000ffff119224 */ /* 0x000fe200078e000b */
[----:B------:R-:W-:Y:S06]  /*0940*/  @!P2 BRA `(.L_x_5) ;  /* 0x00000000000ca947 */ /* 0x000fec0003800000 */
[----:B------:R-:W-:Y:S01]  /*0950*/  UCGABAR_WAIT ;  /* 0x0000000000007dc7 */ /* 0x000fe20008000000 */
[----:B------:R-:W-:Y:S01]  /*0960*/  CCTL.IVALL ;  /* 0x00000000ff00798f */ /* 0x000fe20002000000 */
[----:B------:R-:W-:Y:S05]  /*0970*/  BRA `(.L_x_6) ;  /* 0x0000000000047947 */ /* 0x000fea0003800000 */
.L_x_5:
[----:B------:R-:W-:Y:S06]  /*0980*/  BAR.SYNC.DEFER_BLOCKING 0x0 ;  /* 0x0000000000007b1d */ /* 0x000fec0000010000 */
.L_x_6:
[----:B------:R-:W-:Y:S05]  /*0990*/  @!P3 BRA `(.L_x_7) ;  /* 0x000000540070b947 */ /* 0x000fea0003800000 */
[----:B------:R-:W-:-:S13]  /*09a0*/  ISETP.GT.U32.AND P0, PT, R8, 0x1, PT ;  /* 0x000000010800780c */ /* 0x000fda0003f04070 */
[----:B------:R-:W-:Y:S05]  /*09b0*/  @P0 EXIT ;  /* 0x000000000000094d */ /* 0x000fea0003800000 */
[----:B------:R-:W-:Y:S01]  /*09c0*/  ULDC.64 UR4, c[0x0][0x650] ;  /* 0x0001940000047ab9 */ /* 0x000fe20000000a00 */
[----:B------:R-:W-:Y:S01]  /*09d0*/  PRMT R3, RZ, 0x7610, R3 ;  /* 0x00007610ff037816 */ /* 0x000fe20000000003 */
[----:B------:R-:W-:Y:S01]  /*09e0*/  IMAD.MOV.U32 R103, RZ, RZ, -0x1 ;  /* 0xffffffffff677424 */ /* 0x000fe200078e00ff */
[----:B------:R-:W-:Y:S01]  /*09f0*/  ISETP.GE.U32.AND P0, PT, R16, UR4, PT ;  /* 0x0000000410007c0c */ /* 0x000fe2000bf06070 */
[----:B------:R-:W-:Y:S02]  /*0a00*/  IMAD.MOV.U32 R100, RZ, RZ, -0x1 ;  /* 0xffffffffff647424 */ /* 0x000fe400078e00ff */
[----:B------:R-:W-:Y:S01]  /*0a10*/  IMAD.MOV.U32 R101, RZ, RZ, -0x1 ;  /* 0xffffffffff657424 */ /* 0x000fe200078e00ff */
[----:B------:R-:W-:-:S13]  /*0a20*/  ISETP.GE.U32.AND.EX P0, PT, R17, UR5, PT, P0 ;  /* 0x0000000511007c0c */ /* 0x000fda000bf06100 */
[----:B------:R-:W-:Y:S05]  /*0a30*/  @P0 BRA `(.L_x_8) ;  /* 0x0000000400280947 */ /* 0x000fea0003800000 */
[----:B------:R-:W0:Y:S01]  /*0a40*/  LDC.64 R24, c[0x0][0x628] ;  /* 0x00018a00ff187b82 */ /* 0x000e220000000a00 */
[----:B------:R-:W-:Y:S02]  /*0a50*/  IMAD.MOV.U32 R10, RZ, RZ, R16 ;  /* 0x000000ffff0a7224 */ /* 0x000fe400078e0010 */
[----:B------:R-:W-:-:S05]  /*0a60*/  IMAD.MOV.U32 R11, RZ, RZ, R17 ;  /* 0x000000ffff0b7224 */ /* 0x000fca00078e0011 */
[----:B------:R-:W1:Y:S08]  /*0a70*/  LDC R8, c[0x0][0x630] ;  /* 0x00018c00ff087b82 */ /* 0x000e700000000800 */
[----:B------:R-:W2:Y:S01]  /*0a80*/  LDC.64 R26, c[0x0][0x620] ;  /* 0x00018800ff1a7b82 */ /* 0x000ea20000000a00 */
[----:B0-----:R-:W-:-:S04]  /*0a90*/  ISETP.NE.U32.AND P0, PT, R24, RZ, PT ;  /* 0x000000ff1800720c */ /* 0x001fc80003f05070 */
[----:B------:R-:W-:-:S13]  /*0aa0*/  ISETP.NE.AND.EX P0, PT, R25, RZ, PT, P0 ;  /* 0x000000ff1900720c */ /* 0x000fda0003f05300 */
[----:B-12---:R-:W-:Y:S05]  /*0ab0*/  @!P0 BRA `(.L_x_9) ;  /* 0x0000000000288947 */ /* 0x006fea0003800000 */
[----:B------:R-:W0:Y:S02]  /*0ac0*/  LDC R3, c[0x0][0x634] ;  /* 0x00018d00ff037b82 */ /* 0x000e240000000800 */
[----:B0-----:R-:W-:-:S05]  /*0ad0*/  IADD3 R3, P0, R16, R3, RZ ;  /* 0x0000000310037210 */ /* 0x001fca0007f1e0ff */
[----:B------:R-:W-:-:S04]  /*0ae0*/  IMAD.X R21, RZ, RZ, R17, P0 ;  /* 0x000000ffff157224 */ /* 0x000fc800000e0611 */
[----:B------:R-:W-:-:S04]  /*0af0*/  IMAD.WIDE.U32 R10, R21, R24, RZ ;  /* 0x00000018150a7225 */ /* 0x000fc800078e00ff */
[----:B------:R-:W-:-:S04]  /*0b00*/  IMAD.WIDE.U32 R12, P0, R3, R25, R10 ;  /* 0x00000019030c7225 */ /* 0x000fc8000780000a */
[----:B------:R-:W-:-:S04]  /*0b10*/  IMAD.WIDE.U32 R10, R3, R24, RZ ;  /* 0x00000018030a7225 */ /* 0x000fc800078e00ff */
[----:B------:R-:W-:Y:S01]  /*0b20*/  IMAD.X R15, RZ, RZ, RZ, P0 ;  /* 0x000000ffff0f7224 */ /* 0x000fe200000e06ff */
[----:B------:R-:W-:Y:S01]  /*0b30*/  IADD3 RZ, P0, R11, R12, RZ ;  /* 0x0000000c0bff7210 */ /* 0x000fe20007f1e0ff */
[----:B------:R-:W-:-:S04]  /*0b40*/  IMAD.MOV.U32 R14, RZ, RZ, R13 ;  /* 0x000000ffff0e7224 */ /* 0x000fc800078e000d */
[----:B------:R-:W-:-:S08]  /*0b50*/  IMAD.WIDE.U32.X R10, R21, R25, R14, P0 ;  /* 0x00000019150a7225 */ /* 0x000fd000000e040e */
.L_x_9:
[----:B------:R-:W0:Y:S01]  /*0b60*/  LDC.64 R30, c[0x0][0x640] ;  /* 0x00019000ff1e7b82 */ /* 0x000e220000000a00 */
[-CC-:B------:R-:W-:Y:S01]  /*0b70*/  SHF.R.U64 R101, R10, R8.reuse, R11.reuse ;  /* 0x000000080a657219 */ /* 0x180fe2000000120b */
[----:B------:R-:W-:Y:S01]  /*0b80*/  IMAD R29, R9, R23, R4 ;  /* 0x00000017091d7224 */ /* 0x000fe200078e0204 */
[----:B------:R-:W-:Y:S01]  /*0b90*/  SHF.R.U32.HI R3, RZ, R8, R11 ;  /* 0x00000008ff037219 */ /* 0x000fe2000001160b */
[----:B------:R-:W-:Y:S01]  /*0ba0*/  IMAD.MOV.U32 R23, RZ, RZ, 0x1 ;  /* 0x00000001ff177424 */ /* 0x000fe200078e00ff */
[----:B------:R-:W-:-:S03]  /*0bb0*/  IADD3 R5, P0, RZ, -R101, RZ ;  /* 0x80000065ff057210 */ /* 0x000fc60007f1e0ff */
[----:B------:R-:W1:Y:S02]  /*0bc0*/  LDC R12, c[0x0][0x618] ;  /* 0x00018600ff0c7b82 */ /* 0x000e640000000800 */
[----:B------:R-:W-:Y:S02]  /*0bd0*/  IMAD.X R3, RZ, RZ, ~R3, P0 ;  /* 0x000000ffff037224 */ /* 0x000fe400000e0e03 */
[----:B------:R-:W-:-:S04]  /*0be0*/  IMAD.WIDE.U32 R10, R5, R26, R16 ;  /* 0x0000001a050a7225 */ /* 0x000fc800078e0010 */
[----:B------:R-:W2:Y:S01]  /*0bf0*/  LDC R20, c[0x0][0x608] ;  /* 0x00018200ff147b82 */ /* 0x000ea20000000800 */
[----:B------:R-:W-:Y:S02]  /*0c00*/  IMAD R8, R3, R26, RZ ;  /* 0x0000001a03087224 */ /* 0x000fe400078e02ff */
[----:B------:R-:W-:Y:S02]  /*0c10*/  IMAD.MOV.U32 R3, RZ, RZ, -0x1 ;  /* 0xffffffffff037424 */ /* 0x000fe400078e00ff */
[----:B------:R-:W-:-:S03]  /*0c20*/  IMAD R5, R5, R27, R8 ;  /* 0x0000001b05057224 */ /* 0x000fc600078e0208 */
[----:B------:R-:W3:Y:S01]  /*0c30*/  LDC R28, c[0x0][0x658] ;  /* 0x00019600ff1c7b82 */ /* 0x000ee20000000800 */
[----:B------:R-:W-:Y:S01]  /*0c40*/  IMAD.IADD R5, R11, 0x1, R5 ;  /* 0x000000010b057824 */ /* 0x000fe200078e0205 */
[----:B0-----:R-:W-:-:S04]  /*0c50*/  ISETP.NE.U32.AND P0, PT, R30, RZ, PT ;  /* 0x000000ff1e00720c */ /* 0x001fc80003f05070 */
[----:B------:R-:W-:Y:S02]  /*0c60*/  ISETP.NE.AND.EX P0, PT, R31, RZ, PT, P0 ;  /* 0x000000ff1f00720c */ /* 0x000fe40003f05300 */
[----:B------:R-:W0:Y:S01]  /*0c70*/  LDC R24, c[0x0][0x600] ;  /* 0x00018000ff187b82 */ /* 0x000e220000000800 */
[-CC-:B-1----:R-:W-:Y:S02]  /*0c80*/  SHF.R.U64 R14, R10, R12.reuse, R5.reuse ;  /* 0x0000000c0a0e7219 */ /* 0x182fe40000001205 */
[----:B------:R-:W-:-:S05]  /*0c90*/  SHF.R.U32.HI R5, RZ, R12, R5 ;  /* 0x0000000cff057219 */ /* 0x000fca0000011605 */
[----:B------:R-:W1:Y:S01]  /*0ca0*/  LDC R15, c[0x0][0x648] ;  /* 0x00019200ff0f7b82 */ /* 0x000e620000000800 */
[-CC-:B--2---:R-:W-:Y:S02]  /*0cb0*/  SHF.R.U64 R27, R14, R20.reuse, R5.reuse ;  /* 0x000000140e1b7219 */ /* 0x184fe40000001205 */
[----:B------:R-:W-:-:S05]  /*0cc0*/  SHF.R.U32.HI R5, RZ, R20, R5 ;  /* 0x00000014ff057219 */ /* 0x000fca0000011605 */
[----:B------:R-:W2:Y:S01]  /*0cd0*/  LDC R21, c[0x0][0x638] ;  /* 0x00018e00ff157b82 */ /* 0x000ea20000000800 */
[-CC-:B---3--:R-:W-:Y:S02]  /*0ce0*/  SHF.R.U64 R20, R27, R28.reuse, R5.reuse ;  /* 0x0000001c1b147219 */ /* 0x188fe40000001205 */
[-C--:B------:R-:W-:Y:S02]  /*0cf0*/  SHF.L.U32 R3, R3, R28.reuse, RZ ;  /* 0x0000001c03037219 */ /* 0x080fe400000006ff */
[----:B------:R-:W-:Y:S01]  /*0d00*/  SHF.R.U32.HI R5, RZ, R28, R5 ;  /* 0x0000001cff057219 */ /* 0x000fe20000011605 */
[----:B------:R-:W-:Y:S01]  /*0d10*/  IMAD.MOV.U32 R4, RZ, RZ, R20 ;  /* 0x000000ffff047224 */ /* 0x000fe200078e0014 */
[----:B------:R-:W-:Y:S01]  /*0d20*/  LOP3.LUT R12, RZ, R3, RZ, 0x33, !PT ;  /* 0x00000003ff0c7212 */ /* 0x000fe200078e33ff */
[----:B------:R-:W3:Y:S01]  /*0d30*/  LDC R25, c[0x0][0x610] ;  /* 0x00018400ff197b82 */ /* 0x000ee20000000800 */
[----:B------:R-:W-:Y:S05]  /*0d40*/  @!P0 BRA `(.L_x_10) ;  /* 0x0000000000288947 */ /* 0x000fea0003800000 */
[----:B------:R-:W4:Y:S02]  /*0d50*/  LDC R3, c[0x0][0x64c] ;  /* 0x00019300ff037b82 */ /* 0x000f240000000800 */
[----:B----4-:R-:W-:-:S05]  /*0d60*/  IADD3 R3, P0, R20, R3, RZ ;  /* 0x0000000314037210 */ /* 0x010fca0007f1e0ff */
        /* <DEDUP_REMOVED lines=8> */
.L_x_10:
[----:B-1----:R-:W-:Y:S01]  /*0df0*/  SHF.R.U64 R4, R4, R15, R5 ;  /* 0x0000000f04047219 */ /* 0x002fe20000001205 */
[----:B0-----:R-:W-:Y:S01]  /*0e00*/  VIADD R5, R24, 0xffffffff ;  /* 0xffffffff18057836 */ /* 0x001fe20000000000 */
[----:B------:R-:W-:Y:S02]  /*0e10*/  SHF.L.U32 R3, R23, R28, RZ ;  /* 0x0000001c17037219 */ /* 0x000fe400000006ff */
[----:B------:R-:W-:Y:S01]  /*0e20*/  LOP3.LUT R12, R27, R12, RZ, 0xc0, !PT ;  /* 0x0000000c1b0c7212 */ /* 0x000fe200078ec0ff */
[----:B------:R-:W-:Y:S01]  /*0e30*/  IMAD.MOV R8, RZ, RZ, -R4 ;  /* 0x000000ffff087224 */ /* 0x000fe200078e0a04 */
[----:B------:R-:W-:Y:S02]  /*0e40*/  SEL R6, R6, R29, !P1 ;  /* 0x0000001d06067207 */ /* 0x000fe40004800000 */
[----:B------:R-:W-:Y:S01]  /*0e50*/  LOP3.LUT R5, R14, R5, RZ, 0xc0, !PT ;  /* 0x000000050e057212 */ /* 0x000fe200078ec0ff */
[----:B------:R-:W-:Y:S02]  /*0e60*/  IMAD R9, R3, R4, R12 ;  /* 0x0000000403097224 */ /* 0x000fe400078e020c */
[----:B--2---:R-:W-:-:S02]  /*0e70*/  IMAD R3, R8, R21, R20 ;  /* 0x0000001508037224 */ /* 0x004fc400078e0214 */
[----:B---3--:R-:W-:Y:S02]  /*0e80*/  IMAD R6, R9, R25, R6 ;  /* 0x0000001909067224 */ /* 0x008fe400078e0206 */
[----:B------:R-:W-:Y:S02]  /*0e90*/  IMAD R103, R3, R24, R5 ;  /* 0x0000001803677224 */ /* 0x000fe400078e0205 */
[----:B------:R-:W-:-:S03]  /*0ea0*/  IMAD.MOV.U32 R4, RZ, RZ, 0x1 ;  /* 0x00000001ff047424 */ /* 0x000fc600078e00ff */
[----:B------:R-:W-:Y:S02]  /*0eb0*/  SEL R100, R103, R6, !P1 ;  /* 0x0000000667647207 */ /* 0x000fe40004800000 */
[----:B------:R-:W-:Y:S02]  /*0ec0*/  PRMT R3, R4, 0x7610, R3 ;  /* 0x0000761004037816 */ /* 0x000fe40000000003 */
[----:B------:R-:W-:-:S07]  /*0ed0*/  SEL R103, R6, R103, !P1 ;  /* 0x0000006706677207 */ /* 0x000fce0004800000 */
.L_x_8:
[----:B------:R-:W-:-:S08]  /*0ee0*/  NOP ;  /* 0x0000000000007918 */ /* 0x000fd00000000000 */
[----:B------:R-:W0:Y:S02]  /*0ef0*/  USETMAXREG.TRY_ALLOC.CTAPOOL UP0, 0xe8 ;  /* 0x000000e8000079c8 */ /* 0x000e240008000600 */
[----:B0-----:R-:W-:-:S13]  /*0f00*/  PLOP3.LUT P0, PT, PT, PT, UP0, 0x80, 0x0 ;  /* 0x000000000000781c */ /* 0x001fda0003f0f008 */
[----:B------:R-:W-:Y:S05]  /*0f10*/  @!P0 BRA `(.L_x_8) ;  /* 0xfffffffc00f08947 */ /* 0x000fea000383ffff */
[----:B------:R-:W-:Y:S01]  /*0f20*/  ULDC.64 UR4, c[0x0][0x598] ;  /* 0x0001660000047ab9 */ /* 0x000fe20000000a00 */
[----:B------:R-:W-:Y:S01]  /*0f30*/  ULDC.64 UR36, c[0x0][0x208] ;  /* 0x0000820000247ab9 */ /* 0x000fe20000000a00 */
[----:B------:R-:W-:-:S04]  /*0f40*/  ISETP.NE.U32.AND P0, PT, RZ, UR4, PT ;  /* 0x00000004ff007c0c */ /* 0x000fc8000bf05070 */
[----:B------:R-:W-:-:S13]  /*0f50*/  ISETP.NE.AND.EX P0, PT, RZ, UR5, PT, P0 ;  /* 0x00000005ff007c0c */ /* 0x000fda000bf05300 */
[----:B------:R-:W-:Y:S05]  /*0f60*/  @!P0 BRA `(.L_x_11) ;  /* 0x00000000001c8947 */ /* 0x000fea0003800000 */
[----:B------:R-:W0:Y:S02]  /*0f70*/  LDC.64 R4, c[0x0][0x598] ;  /* 0x00016600ff047b82 */ /* 0x000e240000000a00 */
[----:B0-----:R-:W2:Y:S02]  /*0f80*/  LDG.E.64 R4, desc[UR36][R4.64] ;  /* 0x0000002404047981 */ /* 0x001ea4000c1e1b00 */
[----:B--2---:R-:W-:-:S04]  /*0f90*/  ISETP.NE.U32.AND P0, PT, R4, RZ, PT ;  /* 0x000000ff0400720c */ /* 0x004fc80003f05070 */
[----:B------:R-:W-:-:S13]  /*0fa0*/  ISETP.NE.AND.EX P0, PT, R5, RZ, PT, P0 ;  /* 0x000000ff0500720c */ /* 0x000fda0003f05300 */
[----:B------:R-:W-:Y:S05]  /*0fb0*/  @!P0 BRA `(.L_x_11) ;  /* 0x0000000000088947 */ /* 0x000fea0003800000 */
[----:B------:R0:W5:Y:S01]  /*0fc0*/  LD.E R23, desc[UR36][R4.64] ;  /* 0x0000002404177980 */ /* 0x000162000c101900 */
[----:B------:R-:W-:Y:S05]  /*0fd0*/  BRA `(.L_x_12) ;  /* 0x0000000000247947 */ /* 0x000fea0003800000 */
.L_x_11:
[----:B------:R-:W-:Y:S02]  /*0fe0*/  ULDC.64 UR4, c[0x0][0x588] ;  /* 0x0001620000047ab9 */ /* 0x000fe40000000a00 */
[----:B------:R-:W-:-:S04]  /*0ff0*/  ISETP.NE.U32.AND P0, PT, RZ, UR4, PT ;  /* 0x00000004ff007c0c */ /* 0x000fc8000bf05070 */
[----:B------:R-:W-:-:S13]  /*1000*/  ISETP.NE.AND.EX P0, PT, RZ, UR5, PT, P0 ;  /* 0x00000005ff007c0c */ /* 0x000fda000bf05300 */
[----:B------:R-:W-:Y:S05]  /*1010*/  @!P0 BRA `(.L_x_13) ;  /* 0x00000000000c8947 */ /* 0x000fea0003800000 */
[----:B------:R-:W0:Y:S02]  /*1020*/  LDC.64 R4, c[0x0][0x588] ;  /* 0x00016200ff047b82 */ /* 0x000e240000000a00 */
[----:B0-----:R1:W5:Y:S01]  /*1030*/  LDG.E R23, desc[UR36][R4.64] ;  /* 0x0000002404177981 */ /* 0x001362000c1e1900 */
[----:B------:R-:W-:Y:S05]  /*1040*/  BRA `(.L_x_12) ;  /* 0x0000000000087947 */ /* 0x000fea0003800000 */
.L_x_13:
[----:B------:R-:W-:Y:S02]  /*1050*/  ULDC UR4, c[0x0][0x580] ;  /* 0x0001600000047ab9 */ /* 0x000fe40000000800 */
[----:B------:R-:W-:-:S07]  /*1060*/  IMAD.U32 R23, RZ, RZ, UR4 ;  /* 0x00000004ff177e24 */ /* 0x000fce000f8e00ff */
.L_x_12:
[----:B------:R-:W-:Y:S02]  /*1070*/  ULDC.64 UR4, c[0x0][0x5a0] ;  /* 0x0001680000047ab9 */ /* 0x000fe40000000a00 */
[----:B------:R-:W-:-:S04]  /*1080*/  ISETP.NE.U32.AND P0, PT, RZ, UR4, PT ;  /* 0x00000004ff007c0c */ /* 0x000fc8000bf05070 */
[----:B------:R-:W-:-:S13]  /*1090*/  ISETP.NE.AND.EX P0, PT, RZ, UR5, PT, P0 ;  /* 0x00000005ff007c0c */ /* 0x000fda000bf05300 */
[----:B------:R-:W-:Y:S05]  /*10a0*/  @!P0 BRA `(.L_x_14) ;  /* 0x00000000001c8947 */ /* 0x000fea0003800000 */
[----:B01----:R-:W0:Y:S02]  /*10b0*/  LDC.64 R4, c[0x0][0x5a0] ;  /* 0x00016800ff047b82 */ /* 0x003e240000000a00 */
[----:B0-----:R-:W2:Y:S02]  /*10c0*/  LDG.E.64 R4, desc[UR36][R4.64] ;  /* 0x0000002404047981 */ /* 0x001ea4000c1e1b00 */
[----:B--2---:R-:W-:-:S04]  /*10d0*/  ISETP.NE.U32.AND P0, PT, R4, RZ, PT ;  /* 0x000000ff0400720c */ /* 0x004fc80003f05070 */
[----:B------:R-:W-:-:S13]  /*10e0*/  ISETP.NE.AND.EX P0, PT, R5, RZ, PT, P0 ;  /* 0x000000ff0500720c */ /* 0x000fda0003f05300 */
[----:B------:R-:W-:Y:S05]  /*10f0*/  @!P0 BRA `(.L_x_14) ;  /* 0x0000000000088947 */ /* 0x000fea0003800000 */
[----:B------:R0:W5:Y:S01]  /*1100*/  LD.E R90, desc[UR36][R4.64] ;  /* 0x00000024045a7980 */ /* 0x000162000c101900 */
[----:B------:R-:W-:Y:S05]  /*1110*/  BRA `(.L_x_15) ;  /* 0x0000000000247947 */ /* 0x000fea0003800000 */
.L_x_14:
[----:B------:R-:W-:Y:S02]  /*1120*/  ULDC.64 UR4, c[0x0][0x590] ;  /* 0x0001640000047ab9 */ /* 0x000fe40000000a00 */
[----:B------:R-:W-:-:S04]  /*1130*/  ISETP.NE.U32.AND P0, PT, RZ, UR4, PT ;  /* 0x00000004ff007c0c */ /* 0x000fc8000bf05070 */
[----:B------:R-:W-:-:S13]  /*1140*/  ISETP.NE.AND.EX P0, PT, RZ, UR5, PT, P0 ;  /* 0x00000005ff007c0c */ /* 0x000fda000bf05300 */
[----:B------:R-:W-:Y:S05]  /*1150*/  @!P0 BRA `(.L_x_16) ;  /* 0x00000000000c8947 */ /* 0x000fea0003800000 */
[----:B------:R-:W2:Y:S02]  /*1160*/  LDC.64 R90, c[0x0][0x590] ;  /* 0x00016400ff5a7b82 */ /* 0x000ea40000000a00 */
[----:B--2---:R2:W5:Y:S01]  /*1170*/  LDG.E R90, desc[UR36][R90.64] ;  /* 0x000000245a5a7981 */ /* 0x004562000c1e1900 */
[----:B------:R-:W-:Y:S05]  /*1180*/  BRA `(.L_x_15) ;  /* 0x0000000000087947 */ /* 0x000fea0003800000 */
.L_x_16:
[----:B------:R-:W-:Y:S02]  /*1190*/  ULDC UR4, c[0x0][0x584] ;  /* 0x0001610000047ab9 */ /* 0x000fe40000000800 */
[----:B------:R-:W-:-:S07]  /*11a0*/  IMAD.U32 R90, RZ, RZ, UR4 ;  /* 0x00000004ff5a7e24 */ /* 0x000fce000f8e00ff */
.L_x_15:
[----:B------:R-:W-:-:S13]  /*11b0*/  LOP3.LUT P0, RZ, R3, 0xff, RZ, 0xc0, !PT ;  /* 0x000000ff03ff7812 */ /* 0x000fda000780c0ff */
[----:B------:R-:W-:Y:S05]  /*11c0*/  @!P0 EXIT ;  /* 0x000000000000894d */ /* 0x000fea0003800000 */
[----:B------:R-:W3:Y:S01]  /*11d0*/  LDC R93, c[0x0][0x658] ;  /* 0x00019600ff5d7b82 */ /* 0x000ee20000000800 */
[----:B------:R-:W-:Y:S01]  /*11e0*/  LOP3.LUT R7, R7, 0x1, RZ, 0xc0, !PT ;  /* 0x0000000107077812 */ /* 0x000fe200078ec0ff */
[----:B------:R-:W-:Y:S01]  /*11f0*/  ULDC.64 UR6, c[0x0][0x288] ;  /* 0x0000a20000067ab9 */ /* 0x000fe20000000a00 */
[----:B------:R-:W-:Y:S01]  /*1200*/  SHF.R.U32.HI R3, RZ, 0x2, R95 ;  /* 0x00000002ff037819 */ /* 0x000fe2000001165f */
[----:B------:R-:W-:Y:S01]  /*1210*/  UIADD3 UR4, UR7, 0x3f, URZ ;  /* 0x0000003f07047890 */ /* 0x000fe2000fffe03f */
[----:B------:R-:W-:Y:S01]  /*1220*/  SHF.R.U32.HI R0, RZ, 0x1, R0 ;  /* 0x00000001ff007819 */ /* 0x000fe20000011600 */
[----:B------:R-:W-:Y:S01]  /*1230*/  IMAD.SHL.U32 R88, R7, 0x40, RZ ;  /* 0x0000004007587824 */ /* 0x000fe200078e00ff */
[----:B------:R-:W-:Y:S01]  /*1240*/  LOP3.LUT R3, R3, 0x7, RZ, 0xc0, !PT ;  /* 0x0000000703037812 */ /* 0x000fe200078ec0ff */
[----:B------:R-:W4:Y:S01]  /*1250*/  LDC.64 R8, c[0x0][0x5c8] ;  /* 0x00017200ff087b82 */ /* 0x000f220000000a00 */
[----:B------:R-:W-:Y:S01]  /*1260*/  USHF.R.S32.HI UR5, URZ, 0x1f, UR4 ;  /* 0x0000001f3f057899 */ /* 0x000fe20008011404 */
[----:B------:R-:W-:Y:S01]  /*1270*/  LOP3.LUT R0, R0, 0x30, RZ, 0xc0, !PT ;  /* 0x0000003000007812 */ /* 0x000fe200078ec0ff */
[----:B------:R-:W-:Y:S01]  /*1280*/  IMAD.MOV.U32 R6, RZ, RZ, 0x1 ;  /* 0x00000001ff067424 */ /* 0x000fe200078e00ff */
[--C-:B------:R-:W-:Y:S01]  /*1290*/  LOP3.LUT R88, R88, 0x40, R3.reuse, 0xe2, !PT ;  /* 0x0000004058587812 */ /* 0x100fe200078ee203 */
[----:B------:R-:W-:Y:S01]  /*12a0*/  ULEA.HI UR5, UR5, UR4, URZ, 0x6 ;  /* 0x0000000405057291 */ /* 0x000fe2000f8f303f */
[-C--:B01----:R-:W-:Y:S01]  /*12b0*/  IADD3 R4, RZ, -R0.reuse, -R3 ;  /* 0x80000000ff047210 */ /* 0x083fe20007ffe803 */
[----:B------:R-:W-:Y:S01]  /*12c0*/  IMAD.U32 R5, RZ, RZ, UR6 ;  /* 0x00000006ff057e24 */ /* 0x000fe2000f8e00ff */
[----:B------:R-:W0:Y:S01]  /*12d0*/  LDC R97, c[0x0][0x600] ;  /* 0x00018000ff617b82 */ /* 0x000e220000000800 */
[----:B------:R-:W-:Y:S01]  /*12e0*/  LOP3.LUT R88, R88, R0, RZ, 0xfc, !PT ;  /* 0x0000000058587212 */ /* 0x000fe200078efcff */
[----:B------:R-:W-:Y:S01]  /*12f0*/  IMAD.MOV.U32 R0, RZ, RZ, -0x1 ;  /* 0xffffffffff007424 */ /* 0x000fe200078e00ff */
[----:B------:R-:W-:Y:S01]  /*1300*/  USHF.R.S32.HI UR43, URZ, 0x6, UR5 ;  /* 0x000000063f2b7899 */ /* 0x000fe20008011405 */
[----:B------:R-:W-:Y:S01]  /*1310*/  LOP3.LUT R94, R95, 0x3, RZ, 0xc0, !PT ;  /* 0x000000035f5e7812 */ /* 0x000fe200078ec0ff */
[----:B------:R-:W-:Y:S01]  /*1320*/  IMAD R4, R7, -0x40, R4 ;  /* 0xffffffc007047824 */ /* 0x000fe200078e0204 */
[C---:B------:R-:W-:Y:S01]  /*1330*/  LOP3.LUT R96, R95.reuse, 0x80, RZ, 0xc0, !PT ;  /* 0x000000805f607812 */ /* 0x040fe200078ec0ff */
[----:B------:R-:W-:Y:S01]  /*1340*/  UISETP.LT.AND UP0, UPT, UR43, 0x1, UPT ;  /* 0x000000012b00788c */ /* 0x000fe2000bf01270 */
[-C--:B---3--:R-:W-:Y:S01]  /*1350*/  SHF.L.U32 R0, R0, R93.reuse, RZ ;  /* 0x0000005d00007219 */ /* 0x088fe200000006ff */
[----:B------:R-:W-:Y:S01]  /*1360*/  ULDC UR4, c[0x0][0x284] ;  /* 0x0000a10000047ab9 */ /* 0x000fe20000000800 */
[----:B------:R-:W-:Y:S01]  /*1370*/  IMAD R94, R94, -0x2, R5 ;  /* 0xfffffffe5e5e7824 */ /* 0x000fe200078e0205 */
[----:B------:R-:W-:Y:S01]  /*1380*/  USEL UR44, UR43, 0x1, UP0 ;  /* 0x000000012b2c7887 */ /* 0x000fe20008000000 */
[----:B------:R-:W-:Y:S01]  /*1390*/  SHF.L.U32 R93, R6, R93, RZ ;  /* 0x0000005d065d7219 */ /* 0x000fe200000006ff */
[----:B------:R-:W-:Y:S01]  /*13a0*/  IMAD.SHL.U32 R95, R95, 0x2, RZ ;  /* 0x000000025f5f7824 */ /* 0x000fe200078e00ff */
[----:B------:R-:W-:Y:S01]  /*13b0*/  LOP3.LUT R102, R18, 0x1, RZ, 0xfc, !PT ;  /* 0x0000000112667812 */ /* 0x000fe200078efcff */
[----:B------:R-:W-:Y:S01]  /*13c0*/  VIADD R99, R4, UR4 ;  /* 0x0000000404637c36 */ /* 0x000fe20008000000 */
[C---:B----4-:R-:W-:Y:S01]  /*13d0*/  SHF.L.U64.HI R92, R8.reuse, 0x3, R9 ;  /* 0x00000003085c7819 */ /* 0x050fe20000010209 */
[----:B--2---:R-:W-:Y:S01]  /*13e0*/  IMAD.SHL.U32 R91, R8, 0x8, RZ ;  /* 0x00000008085b7824 */ /* 0x004fe200078e00ff */
[----:B------:R-:W-:Y:S01]  /*13f0*/  SHF.R.U32.HI R96, RZ, 0x7, R96 ;  /* 0x00000007ff607819 */ /* 0x000fe20000011660 */
[----:B------:R-:W-:Y:S01]  /*1400*/  IMAD.MOV.U32 R89, RZ, RZ, RZ ;  /* 0x000000ffff597224 */ /* 0x000fe200078e00ff */
[----:B------:R-:W-:Y:S01]  /*1410*/  LOP3.LUT R98, RZ, R0, RZ, 0x33, !PT ;  /* 0x00000000ff627212 */ /* 0x000fe200078e33ff */
[----:B------:R-:W-:Y:S01]  /*1420*/  UIADD3 UR44, UR43, -UR44, URZ ;  /* 0x8000002c2b2c7290 */ /* 0x000fe2000fffe03f */
[----:B------:R-:W-:Y:S01]  /*1430*/  UMOV UR40, URZ ;  /* 0x0000003f00287c82 */ /* 0x000fe20008000000 */
[----:B0-----:R-:W-:Y:S01]  /*1440*/  VIADD R97, R97, 0xffffffff ;  /* 0xffffffff61617836 */ /* 0x001fe20000000000 */
[----:B------:R-:W-:-:S09]  /*1450*/  UMOV UR42, URZ ;  /* 0x0000003f002a7c82 */ /* 0x000fd20008000000 */
.L_x_162:
[----:B0-----:R-:W0:Y:S01]  /*1460*/  SHFL.IDX PT, R0, R96, RZ, 0x1f ;  /* 0x00001fff60007589 */ /* 0x001e2200000e0000 */
[----:B-1----:R-:W1:Y:S01]  /*1470*/  S2UR UR7, SR_CgaCtaId ;  /* 0x00000000000779c3 */ /* 0x002e620000008800 */
[----:B------:R-:W-:Y:S01]  /*1480*/  UMOV UR6, 0x400 ;  /* 0x0000040000067882 */ /* 0x000fe20000000000 */
[----:B0-----:R-:W-:Y:S01]  /*1490*/  R2UR UR4, R0 ;  /* 0x00000000000472ca */ /* 0x001fe200000e0000 */
[----:B-1----:R-:W-:-:S12]  /*14a0*/  ULEA UR6, UR7, UR6, 0x18 ;  /* 0x0000000607067291 */ /* 0x002fd8000f8ec03f */
[----:B------:R-:W-:-:S04]  /*14b0*/  ULEA.HI UR5, UR4, UR4, URZ, 0x1 ;  /* 0x0000000404057291 */ /* 0x000fc8000f8f083f */
[----:B------:R-:W-:-:S04]  /*14c0*/  ULOP3.LUT UR5, UR5, 0x7fffe, URZ, 0xc0, !UPT ;  /* 0x0007fffe05057892 */ /* 0x000fc8000f8ec03f */
[----:B------:R-:W-:-:S03]  /*14d0*/  UIADD3 UR5, UR4, -UR5, URZ ;  /* 0x8000000504057290 */ /* 0x000fc6000fffe03f */
[----:B------:R-:W-:Y:S01]  /*14e0*/  ULDC UR4, c[0x0][0x28c] ;  /* 0x0000a30000047ab9 */ /* 0x000fe20000000800 */
[----:B------:R-:W-:Y:S01]  /*14f0*/  ULEA UR5, UR5, UR6, 0xd ;  /* 0x0000000605057291 */ /* 0x000fe2000f8e683f */
[----:B------:R-:W-:-:S03]  /*1500*/  ISETP.LT.AND P0, PT, RZ, UR4, PT ;  /* 0x00000004ff007c0c */ /* 0x000fc6000bf01270 */
[----:B------:R-:W-:-:S04]  /*1510*/  UIADD3 UR5, UR5, 0x100, URZ ;  /* 0x0000010005057890 */ /* 0x000fc8000fffe03f */
[----:B------:R-:W-:-:S04]  /*1520*/  USHF.R.U32.HI UR5, URZ, 0x4, UR5 ;  /* 0x000000043f057899 */ /* 0x000fc80008011605 */
[----:B------:R-:W-:-:S04]  /*1530*/  ULOP3.LUT UR5, UR5, 0x3fff, URZ, 0xc0, !UPT ;  /* 0x00003fff05057892 */ /* 0x000fc8000f8ec03f */
[----:B------:R-:W-:Y:S01]  /*1540*/  ULOP3.LUT UR45, UR5, 0x10000, URZ, 0xfc, !UPT ;  /* 0x00010000052d7892 */ /* 0x000fe2000f8efc3f */
[----:B--234-:R-:W-:Y:S11]  /*1550*/  @P0 BRA `(.L_x_17) ;  /* 0x0000000000400947 */ /* 0x01cff60003800000 */
[----:B------:R-:W-:Y:S01]  /*1560*/  MOV R0, 0x0 ;  /* 0x0000000000007802 */ /* 0x000fe20000000f00 */
[----:B------:R-:W-:Y:S01]  /*1570*/  ULDC.64 UR4, c[0x4][0x68] ;  /* 0x01001a0000047ab9 */ /* 0x000fe20000000a00 */
[----:B------:R-:W-:Y:S01]  /*1580*/  ULDC.64 UR6, c[0x4][0x8] ;  /* 0x0100020000067ab9 */ /* 0x000fe20000000a00 */
[----:B------:R-:W-:Y:S01]  /*1590*/  IMAD.U32 R4, RZ, RZ, UR4 ;  /* 0x00000004ff047e24 */ /* 0x000fe2000f8e00ff */
[----:B------:R0:W1:Y:S01]  /*15a0*/  LDC.64 R14, c[0x4][R0] ;  /* 0x01000000000e7b82 */ /* 0x0000620000000a00 */
[----:B------:R-:W-:Y:S01]  /*15b0*/  IMAD.U32 R5, RZ, RZ, UR5 ;  /* 0x00000005ff057e24 */ /* 0x000fe2000f8e00ff */
[----:B------:R-:W-:Y:S01]  /*15c0*/  ULDC.64 UR4, c[0x4][0x70] ;  /* 0x01001c0000047ab9 */ /* 0x000fe20000000a00 */
[----:B------:R-:W-:Y:S02]  /*15d0*/  IMAD.U32 R10, RZ, RZ, UR6 ;  /* 0x00000006ff0a7e24 */ /* 0x000fe4000f8e00ff */
[----:B------:R-:W-:Y:S02]  /*15e0*/  IMAD.U32 R6, RZ, RZ, UR4 ;  /* 0x00000004ff067e24 */ /* 0x000fe4000f8e00ff */
[----:B------:R-:W-:-:S02]  /*15f0*/  IMAD.U32 R7, RZ, RZ, UR5 ;  /* 0x00000005ff077e24 */ /* 0x000fc4000f8e00ff */
[----:B------:R-:W-:Y:S02]  /*1600*/  IMAD.U32 R11, RZ, RZ, UR7 ;  /* 0x00000007ff0b7e24 */ /* 0x000fe4000f8e00ff */
[----:B------:R-:W-:Y:S02]  /*1610*/  IMAD.MOV.U32 R8, RZ, RZ, 0x1e1 ;  /* 0x000001e1ff087424 */ /* 0x000fe400078e00ff */
[----:B------:R-:W-:Y:S02]  /*1620*/  IMAD.MOV.U32 R12, RZ, RZ, 0x1 ;  /* 0x00000001ff0c7424 */ /* 0x000fe400078e00ff */
[----:B0-----:R-:W-:-:S07]  /*1630*/  IMAD.MOV.U32 R13, RZ, RZ, RZ ;  /* 0x000000ffff0d7224 */ /* 0x001fce00078e00ff */
[----:B------:R-:W-:-:S07]  /*1640*/  LEPC R20, `(.L_x_17) ;  /* 0x000000001014794e */ /* 0x000fce0000000000 */
[----:B-1---5:R-:W-:Y:S05]  /*1650*/  CALL.ABS.NOINC R14 ;  /* 0x000000000e007343 */ /* 0x022fea0003c00000 */
.L_x_17:
[----:B------:R-:W-:-:S13]  /*1660*/  ISETP.NE.AND P0, PT, R102, 0x3, PT ;  /* 0x000000036600780c */ /* 0x000fda0003f05270 */
[----:B------:R-:W-:Y:S05]  /*1670*/  @!P0 BRA `(.L_x_18) ;  /* 0x0000000000048947 */ /* 0x000fea0003800000 */
[----:B------:R-:W-:Y:S01]  /*1680*/  BPT.TRAP 0x1 ;  /* 0x000000040000795c */ /* 0x000fe20000300000 */
.L_x_18:
[----:B------:R-:W0:Y:S01]  /*1690*/  S2UR UR5, SR_CgaCtaId ;  /* 0x00000000000579c3 */ /* 0x000e220000008800 */
[----:B------:R-:W-:Y:S01]  /*16a0*/  UMOV UR4, 0x400 ;  /* 0x0000040000047882 */ /* 0x000fe20000000000 */
[----:B------:R-:W-:Y:S02]  /*16b0*/  IMAD.U32 R0, RZ, RZ, UR40 ;  /* 0x00000028ff007e24 */ /* 0x000fe4000f8e00ff */
[----:B------:R-:W-:-:S03]  /*16c0*/  IMAD.U32 R3, RZ, RZ, UR42 ;  /* 0x0000002aff037e24 */ /* 0x000fc6000f8e00ff */
[----:B------:R-:W-:Y:S01]  /*16d0*/  SHF.L.U32 R0, R0, 0x1f, RZ ;  /* 0x0000001f00007819 */ /* 0x000fe200000006ff */
[----:B0-----:R-:W-:-:S06]  /*16e0*/  ULEA UR4, UR5, UR4, 0x18 ;  /* 0x0000000405047291 */ /* 0x001fcc000f8ec03f */
[----:B------:R-:W-:-:S04]  /*16f0*/  IMAD.U32 R6, RZ, RZ, UR4 ;  /* 0x00000004ff067e24 */ /* 0x000fc8000f8e00ff */
[----:B------:R-:W-:-:S04]  /*1700*/  IMAD R3, R3, 0x8, R6 ;  /* 0x0000000803037824 */ /* 0x000fc800078e0206 */
[----:B------:R0:W1:Y:S01]  /*1710*/  SYNCS.PHASECHK.TRANS64.TRYWAIT P1, [R3+URZ], R0 ;  /* 0x00000000030075a7 */ /* 0x000062000802017f */
[----:B------:R-:W-:Y:S05]  /*1720*/  @!P0 BRA `(.L_x_19) ;  /* 0x0000000000048947 */ /* 0x000fea0003800000 */
[----:B------:R-:W-:Y:S01]  /*1730*/  BPT.TRAP 0x1 ;  /* 0x000000040000795c */ /* 0x000fe20000300000 */
.L_x_19:
[----:B------:R-:W-:-:S05]  /*1740*/  IMAD.U32 R4, RZ, RZ, UR44 ;  /* 0x0000002cff047e24 */ /* 0x000fca000f8e00ff */
[----:B------:R-:W-:Y:S01]  /*1750*/  ISETP.GE.AND P2, PT, R4, 0x1, PT ;  /* 0x000000010400780c */ /* 0x000fe20003f46270 */
[----:B-1----:R-:W-:-:S12]  /*1760*/  @P1 BRA `(.L_x_20) ;  /* 0x0000000000081947 */ /* 0x002fd80003800000 */
[----:B------:R-:W1:Y:S02]  /*1770*/  SYNCS.PHASECHK.TRANS64.TRYWAIT P1, [R3+URZ], R0 ;  /* 0x00000000030075a7 */ /* 0x000e64000802017f */
[----:B-1----:R-:W-:Y:S05]  /*1780*/  @!P1 BRA `(.L_x_21) ;  /* 0x0000005c00889947 */ /* 0x002fea0003800000 */
.L_x_20:
[----:B------:R-:W-:Y:S05]  /*1790*/  WARPSYNC.ALL ;  /* 0x0000000000007948 */ /* 0x000fea0003800000 */
[----:B------:R-:W-:Y:S01]  /*17a0*/  R2UR UR4, R6 ;  /* 0x00000000060472ca */ /* 0x000fe200000e0000 */
[----:B------:R-:W-:Y:S01]  /*17b0*/  ULEA UR5, UR42, UR45, 0xb ;  /* 0x0000002d2a057291 */ /* 0x000fe2000f8e583f */
[----:B------:R-:W-:Y:S01]  /*17c0*/  WARPGROUP.ARRIVE ;  /* 0x00000000000079c5 */ /* 0x000fe20000000000 */
[----:B------:R-:W-:Y:S01]  /*17d0*/  UMOV UR9, 0x40000040 ;  /* 0x4000004000097882 */ /* 0x000fe20000000000 */
[----:B------:R-:W-:-:S04]  /*17e0*/  UMOV UR11, 0x40000040 ;  /* 0x40000040000b7882 */ /* 0x000fc80000000000 */
[----:B------:R-:W-:-:S05]  /*17f0*/  UMOV UR8, UR5 ;  /* 0x0000000500087c82 */ /* 0x000fca0008000000 */
[----:B------:R-:W-:-:S04]  /*1800*/  UIADD3 UR4, UR4, 0x18100, URZ ;  /* 0x0001810004047890 */ /* 0x000fc8000fffe03f */
[----:B------:R-:W-:-:S04]  /*1810*/  USHF.R.U32.HI UR4, URZ, 0x4, UR4 ;  /* 0x000000043f047899 */ /* 0x000fc80008011604 */
[----:B------:R-:W-:-:S04]  /*1820*/  ULOP3.LUT UR4, UR4, 0x3fff, URZ, 0xc0, !UPT ;  /* 0x00003fff04047892 */ /* 0x000fc8000f8ec03f */
[----:B------:R-:W-:-:S04]  /*1830*/  ULOP3.LUT UR4, UR4, 0x10000, URZ, 0xfc, !UPT ;  /* 0x0001000004047892 */ /* 0x000fc8000f8efc3f */
[----:B------:R-:W-:-:S07]  /*1840*/  ULEA UR6, UR42, UR4, 0xb ;  /* 0x000000042a067291 */ /* 0x000fce000f8e583f */
[----:B------:R-:W-:Y:S02]  /*1850*/  UMOV UR10, UR6 ;  /* 0x00000006000a7c82 */ /* 0x000fe40008000000 */
[----:B------:R-:W-:Y:S01]  /*1860*/  HGMMA.64x128x8.F32.TF32 R24, gdesc[UR8], RZ, !UPT, gsb0 ;  /* 0x05e00000081879f0 */ /* 0x000fe2000c0028ff */
[----:B------:R-:W-:Y:S02]  /*1870*/  UIADD3 UR8, UR5, 0x2, URZ ;  /* 0x0000000205087890 */ /* 0x000fe4000fffe03f */
[----:B------:R-:W-:Y:S01]  /*1880*/  UIADD3 UR10, UR6, 0x2, URZ ;  /* 0x00000002060a7890 */ /* 0x000fe2000fffe03f */
[----:B------:R-:W-:Y:S01]  /*1890*/  UMOV UR9, 0x40000040 ;  /* 0x4000004000097882 */ /* 0x000fe20000000000 */
[----:B------:R-:W-:Y:S01]  /*18a0*/  UMOV UR11, 0x40000040 ;  /* 0x40000040000b7882 */ /* 0x000fe20000000000 */
[----:B------:R-:W-:Y:S02]  /*18b0*/  WARPGROUP.DEPBAR.LE gsb0, 0x0 ;  /* 0x00008000000079c5 */ /* 0x000fe40000010000 */
[----:B------:R-:W-:-:S06]  /*18c0*/  WARPGROUP.ARRIVE ;  /* 0x00000000000079c5 */ /* 0x000fcc0000000000 */
[----:B------:R-:W-:Y:S01]  /*18d0*/  HGMMA.64x128x8.F32.TF32 R24, gdesc[UR8], R24, gsb0 ;  /* 0x05e00000081879f0 */ /* 0x000fe20008002818 */
        /* <DEDUP_REMOVED lines=41> */
[----:B------:R-:W-:Y:S03]  /*1b70*/  HGMMA.64x128x8.F32.TF32 R24, gdesc[UR8], R24, gsb0 ;  /* 0x05e00000081879f0 */ /* 0x000fe60008002818 */
[----:B------:R-:W-:Y:S02]  /*1b80*/  WARPGROUP.DEPBAR.LE gsb0, 0x0 ;  /* 0x00008000000079c5 */ /* 0x000fe40000010000 */
[----:B------:R-:W-:Y:S05]  /*1b90*/  @!P2 BRA `(.L_x_22) ;  /* 0x000000040098a947 */ /* 0x000fea0003800000 */
[----:B------:R-:W-:Y:S01]  /*1ba0*/  UIADD3 UR5, UR42, 0x1, URZ ;  /* 0x000000012a057890 */ /* 0x000fe2000fffe03f */
[----:B01----:R-:W-:Y:S02]  /*1bb0*/  IMAD.U32 R0, RZ, RZ, UR44 ;  /* 0x0000002cff007e24 */ /* 0x003fe4000f8e00ff */
[----:B------:R-:W-:Y:S01]  /*1bc0*/  IMAD.U32 R3, RZ, RZ, UR42 ;  /* 0x0000002aff037e24 */ /* 0x000fe2000f8e00ff */
[----:B------:R-:W-:-:S04]  /*1bd0*/  UISETP.NE.AND UP0, UPT, UR5, 0x3, UPT ;  /* 0x000000030500788c */ /* 0x000fc8000bf05270 */
[----:B------:R-:W-:Y:S02]  /*1be0*/  USEL UR6, URZ, 0x1, UP0 ;  /* 0x000000013f067887 */ /* 0x000fe40008000000 */
[----:B------:R-:W-:Y:S02]  /*1bf0*/  USEL UR5, UR5, URZ, UP0 ;  /* 0x0000003f05057287 */ /* 0x000fe40008000000 */
[----:B------:R-:W-:-:S06]  /*1c00*/  ULOP3.LUT UR6, UR40, UR6, URZ, 0x3c, !UPT ;  /* 0x0000000628067292 */ /* 0x000fcc000f8e3c3f */
[----:B------:R-:W-:-:S07]  /*1c10*/  IMAD.U32 R7, RZ, RZ, UR6 ;  /* 0x00000006ff077e24 */ /* 0x000fce000f8e00ff */
.L_x_29:
[----:B------:R-:W-:Y:S05]  /*1c20*/  @!P0 BRA `(.L_x_23) ;  /* 0x0000000000048947 */ /* 0x000fea0003800000 */
[----:B------:R-:W-:Y:S01]  /*1c30*/  BPT.TRAP 0x1 ;  /* 0x000000040000795c */ /* 0x000fe20000300000 */
.L_x_23:
[----:B------:R-:W0:Y:S01]  /*1c40*/  S2UR UR7, SR_CgaCtaId ;  /* 0x00000000000779c3 */ /* 0x000e220000008800 */
[----:B------:R-:W-:Y:S01]  /*1c50*/  UMOV UR6, 0x400 ;  /* 0x0000040000067882 */ /* 0x000fe20000000000 */
[----:B------:R-:W-:Y:S01]  /*1c60*/  IMAD.U32 R5, RZ, RZ, UR5 ;  /* 0x00000005ff057e24 */ /* 0x000fe2000f8e00ff */
[----:B------:R-:W-:Y:S01]  /*1c70*/  SHF.L.U32 R4, R7, 0x1f, RZ ;  /* 0x0000001f07047819 */ /* 0x000fe200000006ff */
[----:B0-----:R-:W-:-:S06]  /*1c80*/  ULEA UR6, UR7, UR6, 0x18 ;  /* 0x0000000607067291 */ /* 0x001fcc000f8ec03f */
[----:B------:R-:W-:-:S04]  /*1c90*/  IMAD.U32 R6, RZ, RZ, UR6 ;  /* 0x00000006ff067e24 */ /* 0x000fc8000f8e00ff */
[----:B------:R-:W-:-:S04]  /*1ca0*/  IMAD R5, R5, 0x8, R6 ;  /* 0x0000000805057824 */ /* 0x000fc800078e0206 */
[----:B------:R0:W1:Y:S01]  /*1cb0*/  SYNCS.PHASECHK.TRANS64.TRYWAIT P1, [R5+URZ], R4 ;  /* 0x00000004050075a7 */ /* 0x000062000802017f */
[----:B------:R-:W-:Y:S05]  /*1cc0*/  @!P0 BRA `(.L_x_24) ;  /* 0x0000000000048947 */ /* 0x000fea0003800000 */
[----:B------:R-:W-:Y:S01]  /*1cd0*/  BPT.TRAP 0x1 ;  /* 0x000000040000795c */ /* 0x000fe20000300000 */
.L_x_24:
[----:B-1----:R-:W-:Y:S05]  /*1ce0*/  @P1 BRA `(.L_x_25) ;  /* 0x0000000000081947 */ /* 0x002fea0003800000 */
[----:B------:R-:W1:Y:S02]  /*1cf0*/  SYNCS.PHASECHK.TRANS64.TRYWAIT P1, [R5+URZ], R4 ;  /* 0x00000004050075a7 */ /* 0x000e64000802017f */
[----:B-1----:R-:W-:Y:S05]  /*1d00*/  @!P1 BRA `(.L_x_26) ;  /* 0x00000058003c9947 */ /* 0x002fea0003800000 */
.L_x_25:
[----:B------:R-:W-:Y:S01]  /*1d10*/  ULEA UR6, UR5, UR45, 0xb ;  /* 0x0000002d05067291 */ /* 0x000fe2000f8e583f */
[----:B------:R-:W-:Y:S01]  /*1d20*/  WARPGROUP.ARRIVE ;  /* 0x00000000000079c5 */ /* 0x000fe20000000000 */
[----:B------:R-:W-:Y:S01]  /*1d30*/  ULEA UR7, UR5, UR4, 0xb ;  /* 0x0000000405077291 */ /* 0x000fe2000f8e583f */
[----:B------:R-:W-:Y:S01]  /*1d40*/  UMOV UR9, 0x40000040 ;  /* 0x4000004000097882 */ /* 0x000fe20000000000 */
[----:B------:R-:W-:-:S03]  /*1d50*/  UMOV UR11, 0x40000040 ;  /* 0x40000040000b7882 */ /* 0x000fc60000000000 */
[----:B------:R-:W-:Y:S02]  /*1d60*/  UMOV UR8, UR6 ;  /* 0x0000000600087c82 */ /* 0x000fe40008000000 */
[----:B------:R-:W-:Y:S02]  /*1d70*/  UMOV UR10, UR7 ;  /* 0x00000007000a7c82 */ /* 0x000fe40008000000 */
[----:B------:R-:W-:Y:S01]  /*1d80*/  HGMMA.64x128x8.F32.TF32 R24, gdesc[UR8], R24, gsb0 ;  /* 0x05e00000081879f0 */ /* 0x000fe20008002818 */
[----:B------:R-:W-:Y:S02]  /*1d90*/  UIADD3 UR8, UR6, 0x2, URZ ;  /* 0x0000000206087890 */ /* 0x000fe4000fffe03f */
[----:B------:R-:W-:Y:S01]  /*1da0*/  UIADD3 UR10, UR7, 0x2, URZ ;  /* 0x00000002070a7890 */ /* 0x000fe2000fffe03f */
[----:B------:R-:W-:Y:S01]  /*1db0*/  UMOV UR9, 0x40000040 ;  /* 0x4000004000097882 */ /* 0x000fe20000000000 */
[----:B------:R-:W-:Y:S01]  /*1dc0*/  UMOV UR11, 0x40000040 ;  /* 0x40000040000b7882 */ /* 0x000fe20000000000 */
[----:B------:R-:W-:-:S02]  /*1dd0*/  WARPGROUP.DEPBAR.LE gsb0, 0x0 ;  /* 0x00008000000079c5 */ /* 0x000fc40000010000 */
        /* <DEDUP_REMOVED lines=46> */
[----:B------:R-:W-:Y:S01]  /*20c0*/  BPT.TRAP 0x1 ;  /* 0x000000040000795c */ /* 0x000fe20000300000 */
.L_x_27:
[----:B------:R-:W-:-:S13]  /*20d0*/  ISETP.NE.AND P1, PT, R22, RZ, PT ;  /* 0x000000ff1600720c */ /* 0x000fda0003f25270 */
[----:B01----:R-:W-:-:S04]  /*20e0*/  @P1 IMAD R4, R3, 0x8, R6 ;  /* 0x0000000803041824 */ /* 0x003fc800078e0206 */
[----:B------:R-:W-:-:S05]  /*20f0*/  @P1 VIADD R4, R4, 0x18 ;  /* 0x0000001804041836 */ /* 0x000fca0000000000 */
[----:B------:R-:W-:-:S04]  /*2100*/  @P1 PRMT R4, R19, 0x654, R4 ;  /* 0x0000065413041816 */ /* 0x000fc80000000004 */
[----:B------:R0:W-:Y:S01]  /*2110*/  @P1 SYNCS.ARRIVE.TRANS64.RED.A1T0 RZ, [R4+URZ], RZ ;  /* 0x000000ff04ff19a7 */ /* 0x0001e2000810043f */
[----:B------:R-:W-:-:S13]  /*2120*/  ISETP.GT.U32.AND P1, PT, R18, 0x1, PT ;  /* 0x000000011200780c */ /* 0x000fda0003f24070 */
[----:B0-----:R-:W-:Y:S05]  /*2130*/  @P1 BRA `(.L_x_28) ;  /* 0x0000000000041947 */ /* 0x001fea0003800000 */
[----:B------:R-:W-:Y:S01]  /*2140*/  BPT.TRAP 0x1 ;  /* 0x000000040000795c */ /* 0x000fe20000300000 */
.L_x_28:
[----:B------:R-:W-:Y:S01]  /*2150*/  UIADD3 UR5, UR5, 0x1, URZ ;  /* 0x0000000105057890 */ /* 0x000fe2000fffe03f */
[C---:B------:R-:W-:Y:S01]  /*2160*/  ISETP.GT.AND P2, PT, R0.reuse, 0x1, PT ;  /* 0x000000010000780c */ /* 0x040fe20003f44270 */
[----:B------:R-:W-:Y:S02]  /*2170*/  VIADD R3, R3, 0x1 ;  /* 0x0000000103037836 */ /* 0x000fe40000000000 */
[----:B------:R-:W-:Y:S01]  /*2180*/  UISETP.NE.AND UP0, UPT, UR5, 0x3, UPT ;  /* 0x000000030500788c */ /* 0x000fe2000bf05270 */
[----:B------:R-:W-:Y:S02]  /*2190*/  VIADD R0, R0, 0xffffffff ;  /* 0xffffffff00007836 */ /* 0x000fe40000000000 */
[C---:B------:R-:W-:Y:S01]  /*21a0*/  ISETP.NE.AND P1, PT, R3.reuse, 0x3, PT ;  /* 0x000000030300780c */ /* 0x040fe20003f25270 */
[----:B------:R-:W-:Y:S02]  /*21b0*/  USEL UR6, URZ, 0x1, UP0 ;  /* 0x000000013f067887 */ /* 0x000fe40008000000 */
[----:B------:R-:W-:Y:S01]  /*21c0*/  USEL UR5, UR5, URZ, UP0 ;  /* 0x0000003f05057287 */ /* 0x000fe20008000000 */
[----:B------:R-:W-:-:S03]  /*21d0*/  SEL R3, R3, RZ, P1 ;  /* 0x000000ff03037207 */ /* 0x000fc60000800000 */
[----:B------:R-:W-:Y:S01]  /*21e0*/  LOP3.LUT R7, R7, UR6, RZ, 0x3c, !PT ;  /* 0x0000000607077c12 */ /* 0x000fe2000f8e3cff */
[----:B------:R-:W-:Y:S07]  /*21f0*/  @P2 BRA `(.L_x_29) ;  /* 0xfffffff800882947 */ /* 0x000fee000383ffff */
.L_x_22:
[----:B01----:R-:W0:Y:S02]  /*2200*/  LDC R0, c[0x0][0x28c] ;  /* 0x0000a300ff007b82 */ /* 0x003e240000000800 */
[----:B0-----:R-:W-:-:S13]  /*2210*/  ISETP.GE.AND P1, PT, R0, 0x1, PT ;  /* 0x000000010000780c */ /* 0x001fda0003f26270 */
[----:B------:R-:W-:Y:S05]  /*2220*/  @!P1 BRA `(.L_x_30) ;  /* 0x0000000000449947 */ /* 0x000fea0003800000 */
[----:B------:R-:W-:Y:S05]  /*2230*/  @!P0 BRA `(.L_x_31) ;  /* 0x0000000000048947 */ /* 0x000fea0003800000 */
[----:B------:R-:W-:Y:S01]  /*2240*/  BPT.TRAP 0x1 ;  /* 0x000000040000795c */ /* 0x000fe20000300000 */
.L_x_31:
[----:B------:R-:W-:-:S13]  /*2250*/  ISETP.NE.AND P0, PT, R22, RZ, PT ;  /* 0x000000ff1600720c */ /* 0x000fda0003f05270 */
[----:B------:R-:W-:-:S05]  /*2260*/  VOTEU.ANY UP0, P0 ;  /* 0x00000000003f7886 */ /* 0x000fca0000000100 */
[----:B------:R-:W-:-:S06]  /*2270*/  @UP0 UIADD3 UR4, UR44, UR42, URZ ;  /* 0x0000002a2c040290 */ /* 0x000fcc000fffe03f */
[----:B------:R-:W-:Y:S02]  /*2280*/  IMAD.U32 R4, RZ, RZ, UR4 ;  /* 0x00000004ff047e24 */ /* 0x000fe4000f8e00ff */
[----:B------:R-:W-:Y:S02]  /*2290*/  IMAD.U32 R3, RZ, RZ, UR4 ;  /* 0x00000004ff037e24 */ /* 0x000fe4000f8e00ff */
[----:B------:R-:W-:-:S05]  /*22a0*/  @P0 IMAD.WIDE.U32 R4, R4, -0x55555555, RZ ;  /* 0xaaaaaaab04040825 */ /* 0x000fca00078e00ff */
[----:B------:R-:W-:-:S05]  /*22b0*/  @P0 SHF.R.U32.HI R0, RZ, 0x1, R5 ;  /* 0x00000001ff000819 */ /* 0x000fca0000011605 */
[----:B------:R-:W-:-:S04]  /*22c0*/  @P0 IMAD R0, R0, -0x3, R3 ;  /* 0xfffffffd00000824 */ /* 0x000fc800078e0203 */
[----:B------:R-:W-:-:S04]  /*22d0*/  @P0 IMAD R0, R0, 0x8, R6 ;  /* 0x0000000800000824 */ /* 0x000fc800078e0206 */
[----:B------:R-:W-:-:S05]  /*22e0*/  @P0 VIADD R0, R0, 0x18 ;  /* 0x0000001800000836 */ /* 0x000fca0000000000 */
[----:B------:R-:W-:-:S04]  /*22f0*/  @P0 PRMT R0, R19, 0x654, R0 ;  /* 0x0000065413000816 */ /* 0x000fc80000000000 */
[----:B------:R0:W-:Y:S01]  /*2300*/  @P0 SYNCS.ARRIVE.TRANS64.RED.A1T0 RZ, [R0+URZ], RZ ;  /* 0x000000ff00ff09a7 */ /* 0x0001e2000810043f */
[----:B------:R-:W-:-:S13]  /*2310*/  ISETP.GT.U32.AND P0, PT, R18, 0x1, PT ;  /* 0x000000011200780c */ /* 0x000fda0003f04070 */
[----:B0-----:R-:W-:Y:S05]  /*2320*/  @P0 BRA `(.L_x_30) ;  /* 0x0000000000040947 */ /* 0x001fea0003800000 */
[----:B------:R-:W-:Y:S01]  /*2330*/  BPT.TRAP 0x1 ;  /* 0x000000040000795c */ /* 0x000fe20000300000 */
.L_x_30:
[----:B------:R-:W-:Y:S01]  /*2340*/  IMAD.SHL.U32 R100, R100, 0x80, RZ ;  /* 0x0000008064647824 */ /* 0x000fe200078e00ff */
[----:B------:R-:W-:Y:S01]  /*2350*/  UIADD3 UR42, UR43, UR42, URZ ;  /* 0x0000002a2b2a7290 */ /* 0x000fe2000fffe03f */
[----:B------:R-:W-:Y:S01]  /*2360*/  SHF.R.S32.HI R11, RZ, 0x1f, R101 ;  /* 0x0000001fff0b7819 */ /* 0x000fe20000011465 */
[----:B------:R-:W-:Y:S01]  /*2370*/  UISETP.GE.U32.AND UP1, UPT, UR43, 0x3, UPT ;  /* 0x000000032b00788c */ /* 0x000fe2000bf26070 */
[----:B------:R-:W-:Y:S01]  /*2380*/  IMAD.SHL.U32 R6, R103, 0x80, RZ ;  /* 0x0000008067067824 */ /* 0x000fe200078e00ff */
[----:B------:R-:W-:Y:S01]  /*2390*/  ULDC UR7, c[0x0][0x288] ;  /* 0x0000a20000077ab9 */ /* 0x000fe20000000800 */
[C---:B------:R-:W-:Y:S01]  /*23a0*/  LOP3.LUT R8, R100.reuse, 0x6, R95, 0xf8, !PT ;  /* 0x0000000664087812 */ /* 0x040fe200078ef85f */
[----:B------:R-:W-:Y:S01]  /*23b0*/  UISETP.GT.U32.AND UP0, UPT, UR42, 0x2, UPT ;  /* 0x000000022a00788c */ /* 0x000fe2000bf04070 */
[----:B------:R-:W-:Y:S01]  /*23c0*/  ISETP.GE.AND P0, PT, R100, UR7, PT ;  /* 0x0000000764007c0c */ /* 0x000fe2000bf06270 */
[----:B------:R-:W-:Y:S01]  /*23d0*/  ULDC.64 UR4, c[0x0][0x5d0] ;  /* 0x0001740000047ab9 */ /* 0x000fe20000000a00 */
[--C-:B------:R-:W-:Y:S01]  /*23e0*/  SHF.R.S32.HI R9, RZ, 0x1f, R8.reuse ;  /* 0x0000001fff097819 */ /* 0x100fe20000011408 */
[----:B------:R-:W-:Y:S01]  /*23f0*/  ULDC UR10, c[0x0][0x284] ;  /* 0x0000a100000a7ab9 */ /* 0x000fe20000000800 */
[----:B------:R-:W-:Y:S01]  /*2400*/  IMAD R0, R11, UR4, RZ ;  /* 0x000000040b007c24 */ /* 0x000fe2000f8e02ff */
[----:B------:R-:W-:Y:S01]  /*2410*/  UISETP.LT.U32.AND UP0, UPT, UR43, 0x3, UP0 ;  /* 0x000000032b00788c */ /* 0x000fe20008701070 */
[----:B------:R-:W-:Y:S01]  /*2420*/  ISETP.GE.OR P0, PT, R6, UR10, P0 ;  /* 0x0000000a06007c0c */ /* 0x000fe20008706670 */
[----:B------:R-:W-:Y:S01]  /*2430*/  IMAD.WIDE.U32 R4, R101, UR4, R8 ;  /* 0x0000000465047c25 */ /* 0x000fe2000f8e0008 */
[----:B------:R-:W-:Y:S01]  /*2440*/  ULDC.64 UR8, c[0x0][0x5c8] ;  /* 0x0001720000087ab9 */ /* 0x000fe20000000a00 */
[----:B------:R-:W-:-:S02]  /*2450*/  USEL UR6, URZ, 0x1, !UP0 ;  /* 0x000000013f067887 */ /* 0x000fc4000c000000 */
[----:B------:R-:W-:Y:S01]  /*2460*/  IMAD R3, R101, UR5, R0 ;  /* 0x0000000565037c24 */ /* 0x000fe2000f8e0200 */
[----:B------:R-:W-:Y:S01]  /*2470*/  @UP1 UIMAD.WIDE.U32 UR4, UR42, -0x55555555, URZ ;  /* 0xaaaaaaab2a0418a5 */ /* 0x000fe2000f8e003f */
[----:B------:R-:W-:Y:S01]  /*2480*/  IMAD.WIDE R104, R103, 0x80, R88 ;  /* 0x0000008067687825 */ /* 0x000fe200078e0258 */
[----:B------:R-:W-:Y:S02]  /*2490*/  ULOP3.LUT UR40, UR40, UR6, URZ, 0x3c, !UPT ;  /* 0x0000000628287292 */ /* 0x000fe4000f8e3c3f */
[----:B------:R-:W-:Y:S01]  /*24a0*/  @UP1 USHF.R.U32.HI UR4, URZ, 0x1, UR5 ;  /* 0x000000013f041899 */ /* 0x000fe20008011605 */
[----:B------:R-:W-:Y:S02]  /*24b0*/  IMAD.IADD R5, R5, 0x1, R3 ;  /* 0x0000000105057824 */ /* 0x000fe400078e0203 */
[----:B------:R-:W-:Y:S01]  /*24c0*/  IMAD R3, R105, UR8, RZ ;  /* 0x0000000869037c24 */ /* 0x000fe2000f8e02ff */
[----:B------:R-:W-:Y:S01]  /*24d0*/  @UP1 ULOP3.LUT UR40, UR40, 0x1, UR4, 0x78, !UPT ;  /* 0x0000000128281892 */ /* 0x000fe2000f8e7804 */
[----:B------:R-:W-:-:S04]  /*24e0*/  IMAD.WIDE.U32 R106, R104, UR8, R4 ;  /* 0x00000008686a7c25 */ /* 0x000fc8000f8e0004 */
[----:B------:R-:W-:Y:S02]  /*24f0*/  IMAD R7, R104, UR9, R3 ;  /* 0x0000000968077c24 */ /* 0x000fe4000f8e0203 */
[----:B------:R-:W-:Y:S01]  /*2500*/  IMAD.MOV.U32 R0, RZ, RZ, -0x1 ;  /* 0xffffffffff007424 */ /* 0x000fe200078e00ff */
[----:B------:R-:W-:Y:S06]  /*2510*/  @P0 BRA `(.L_x_32) ;  /* 0x0000003400040947 */ /* 0x000fec0003800000 */
[----:B-----5:R-:W-:Y:S01]  /*2520*/  FSETP.NEU.AND P0, PT, R90, RZ, PT ;  /* 0x000000ff5a00720b */ /* 0x020fe20003f0d000 */
[----:B------:R-:W-:Y:S01]  /*2530*/  IMAD.IADD R4, R94, 0x1, -R100 ;  /* 0x000000015e047824 */ /* 0x000fe200078e0a64 */
[----:B------:R-:W-:Y:S01]  /*2540*/  BSSY B0, `(.L_x_32) ;  /* 0x000033e000007945 */ /* 0x000fe20003800000 */
[----:B------:R-:W-:Y:S02]  /*2550*/  IMAD.IADD R3, R99, 0x1, -R6 ;  /* 0x0000000163037824 */ /* 0x000fe400078e0a06 */
[----:B------:R-:W-:Y:S01]  /*2560*/  IMAD.IADD R115, R107, 0x1, R7 ;  /* 0x000000016b737824 */ /* 0x000fe200078e0207 */
[----:B------:R-:W-:-:S04]  /*2570*/  ISETP.GT.AND P3, PT, R4, RZ, PT ;  /* 0x000000ff0400720c */ /* 0x000fc80003f64270 */
[----:B------:R-:W-:-:S03]  /*2580*/  ISETP.GT.AND P1, PT, R3, RZ, P3 ;  /* 0x000000ff0300720c */ /* 0x000fc60001f24270 */
[----:B------:R-:W-:Y:S10]  /*2590*/  @!P0 BRA `(.L_x_33) ;  /* 0x0000002400208947 */ /* 0x000ff40003800000 */
[----:B------:R-:W0:Y:S01]  /*25a0*/  LDC.64 R108, c[0x0][0x5b8] ;  /* 0x00016e00ff6c7b82 */ /* 0x000e220000000a00 */
[----:B------:R-:W-:-:S07]  /*25b0*/  ULDC.64 UR4, c[0x0][0x5c0] ;  /* 0x0001700000047ab9 */ /* 0x000fce0000000a00 */
[----:B------:R-:W1:Y:S08]  /*25c0*/  LDC.64 R110, c[0x0][0x5b0] ;  /* 0x00016c00ff6e7b82 */ /* 0x000e700000000a00 */
[----:B------:R-:W2:Y:S01]  /*25d0*/  LDC.64 R112, c[0x0][0x5a8] ;  /* 0x00016a00ff707b82 */ /* 0x000ea20000000a00 */
[-C--:B0-----:R-:W-:Y:S02]  /*25e0*/  IMAD R6, R11, R108.reuse, RZ ;  /* 0x0000006c0b067224 */ /* 0x081fe400078e02ff */
[----:B------:R-:W-:-:S04]  /*25f0*/  IMAD.WIDE.U32 R12, R101, R108, R8 ;  /* 0x0000006c650c7225 */ /* 0x000fc800078e0008 */
[----:B------:R-:W-:Y:S02]  /*2600*/  IMAD R103, R101, R109, R6 ;  /* 0x0000006d65677224 */ /* 0x000fe400078e0206 */
[-C--:B-1----:R-:W-:Y:S02]  /*2610*/  IMAD R5, R105, R110.reuse, RZ ;  /* 0x0000006e69057224 */ /* 0x082fe400078e02ff */
[----:B------:R-:W-:Y:S02]  /*2620*/  IMAD.IADD R13, R13, 0x1, R103 ;  /* 0x000000010d0d7824 */ /* 0x000fe400078e0267 */
[C---:B------:R-:W-:Y:S02]  /*2630*/  IMAD R107, R104.reuse, R111, R5 ;  /* 0x0000006f686b7224 */ /* 0x040fe400078e0205 */
[----:B------:R-:W-:-:S04]  /*2640*/  IMAD.WIDE.U32 R6, R104, R110, R12 ;  /* 0x0000006e68067225 */ /* 0x000fc800078e000c */
[----:B------:R-:W-:Y:S01]  /*2650*/  IMAD.IADD R5, R7, 0x1, R107 ;  /* 0x0000000107057824 */ /* 0x000fe200078e026b */
[----:B--2---:R-:W-:-:S04]  /*2660*/  LEA R14, P0, R6, R112, 0x2 ;  /* 0x00000070060e7211 */ /* 0x004fc800078010ff */
[----:B------:R-:W-:-:S05]  /*2670*/  LEA.HI.X R15, R6, R113, R5, 0x2, P0 ;  /* 0x00000071060f7211 */ /* 0x000fca00000f1405 */
[----:B------:R0:W2:Y:S01]  /*2680*/  @P1 LDG.E.LTC128B R5, desc[UR36][R14.64] ;  /* 0x000000240e051981 */ /* 0x0000a2000c1e1920 */
[----:B------:R-:W-:Y:S01]  /*2690*/  IMAD.WIDE.U32 R6, R104, R110, R8 ;  /* 0x0000006e68067225 */ /* 0x000fe200078e0008 */
[C---:B------:R-:W-:Y:S01]  /*26a0*/  SHF.L.U64.HI R11, R110.reuse, 0x3, R111 ;  /* 0x000000036e0b7819 */ /* 0x040fe2000001026f */
[----:B------:R-:W-:Y:S01]  /*26b0*/  BSSY B1, `(.L_x_34) ;  /* 0x0000016000017945 */ /* 0x000fe20003800000 */
[----:B------:R-:W-:Y:S01]  /*26c0*/  ISETP.GT.AND P3, PT, R3, 0x8, P3 ;  /* 0x000000080300780c */ /* 0x000fe20001f64270 */
[----:B------:R-:W-:Y:S02]  /*26d0*/  IMAD.IADD R7, R107, 0x1, R7 ;  /* 0x000000016b077824 */ /* 0x000fe400078e0207 */
[----:B------:R-:W-:Y:S02]  /*26e0*/  IMAD.SHL.U32 R10, R110, 0x8, RZ ;  /* 0x000000086e0a7824 */ /* 0x000fe400078e00ff */
[----:B------:R-:W-:-:S04]  /*26f0*/  IMAD.WIDE.U32 R20, R101, R108, R6 ;  /* 0x0000006c65147225 */ /* 0x000fc800078e0006 */
[----:B------:R-:W-:Y:S01]  /*2700*/  IMAD.WIDE.U32 R104, R104, R110, R10 ;  /* 0x0000006e68687225 */ /* 0x000fe200078e000a */
[----:B------:R-:W-:Y:S02]  /*2710*/  LEA R10, P0, R106, UR4, 0x2 ;  /* 0x000000046a0a7c11 */ /* 0x000fe4000f8010ff */
[----:B------:R-:W-:Y:S01]  /*2720*/  LEA R6, P4, R20, R112, 0x2 ;  /* 0x0000007014067211 */ /* 0x000fe200078810ff */
[----:B0-----:R-:W-:Y:S01]  /*2730*/  IMAD.IADD R14, R103, 0x1, R21 ;  /* 0x00000001670e7824 */ /* 0x001fe200078e0215 */
[----:B------:R-:W-:Y:S01]  /*2740*/  LEA.HI.X R11, R106, UR5, R115, 0x2, P0 ;  /* 0x000000056a0b7c11 */ /* 0x000fe200080f1473 */
[----:B------:R-:W-:Y:S01]  /*2750*/  IMAD.IADD R107, R107, 0x1, R105 ;  /* 0x000000016b6b7824 */ /* 0x000fe200078e0269 */
[----:B------:R-:W-:Y:S02]  /*2760*/  ISETP.GT.AND P0, PT, R4, 0x1, PT ;  /* 0x000000010400780c */ /* 0x000fe40003f04270 */
[----:B------:R-:W-:Y:S01]  /*2770*/  IADD3 R15, P2, R12, R104, RZ ;  /* 0x000000680c0f7210 */ /* 0x000fe20007f5e0ff */
[----:B--2---:R-:W-:-:S04]  /*2780*/  FMUL R7, R5, R90 ;  /* 0x0000005a05077220 */ /* 0x004fc80000400000 */
[----:B------:R-:W-:Y:S01]  /*2790*/  FFMA R21, R24, R23, R7 ;  /* 0x0000001718157223 */ /* 0x000fe20000000007 */
[----:B------:R-:W-:Y:S01]  /*27a0*/  LEA.HI.X R7, R20, R113, R14, 0x2, P4 ;  /* 0x0000007114077211 */ /* 0x000fe200020f140e */
[----:B------:R-:W-:Y:S01]  /*27b0*/  IMAD.X R20, R107, 0x1, R13, P2 ;  /* 0x000000016b147824 */ /* 0x000fe200010e060d */
[----:B------:R-:W-:Y:S02]  /*27c0*/  ISETP.GT.AND P4, PT, R3, RZ, P0 ;  /* 0x000000ff0300720c */ /* 0x000fe40000784270 */
[----:B------:R0:W-:Y:S01]  /*27d0*/  @P1 STG.E desc[UR36][R10.64], R21 ;  /* 0x000000150a001986 */ /* 0x0001e2000c101924 */
[----:B------:R-:W-:-:S10]  /*27e0*/  LEA R14, P1, R15, R112, 0x2 ;  /* 0x000000700f0e7211 */ /* 0x000fd400078210ff */
[----:B------:R-:W-:Y:S05]  /*27f0*/  @!P4 BRA `(.L_x_35) ;  /* 0x000000000004c947 */ /* 0x000fea0003800000 */
[----:B------:R1:W5:Y:S02]  /*2800*/  LDG.E.LTC128B R5, desc[UR36][R6.64+0x4] ;  /* 0x0000042406057981 */ /* 0x000364000c1e1920 */
.L_x_35:
[----:B------:R-:W-:Y:S05]  /*2810*/  BSYNC B1 ;  /* 0x0000000000017941 */ /* 0x000fea0003800000 */
.L_x_34:
[----:B-----5:R-:W-:Y:S01]  /*2820*/  FMUL R12, R5, R90 ;  /* 0x0000005a050c7220 */ /* 0x020fe20000400000 */
[----:B------:R-:W-:-:S03]  /*2830*/  LEA.HI.X R15, R15, R113, R20, 0x2, P1 ;  /* 0x000000710f0f7211 */ /* 0x000fc600008f1414 */
[----:B------:R-:W-:Y:S01]  /*2840*/  FFMA R105, R25, R23, R12 ;  /* 0x0000001719697223 */ /* 0x000fe2000000000c */
[----:B------:R-:W-:-:S04]  /*2850*/  IMAD.MOV.U32 R25, RZ, RZ, R5 ;  /* 0x000000ffff197224 */ /* 0x000fc800078e0005 */
[----:B------:R2:W-:Y:S04]  /*2860*/  @P4 STG.E desc[UR36][R10.64+0x4], R105 ;  /* 0x000004690a004986 */ /* 0x0005e8000c101924 */
[----:B------:R-:W3:Y:S01]  /*2870*/  @P3 LDG.E.LTC128B R25, desc[UR36][R14.64] ;  /* 0x000000240e193981 */ /* 0x000ee2000c1e1920 */
[C---:B------:R-:W-:Y:S01]  /*2880*/  SHF.L.U64.HI R13, R91.reuse, 0x2, R92 ;  /* 0x000000025b0d7819 */ /* 0x040fe2000001025c */
[----:B------:R-:W-:Y:S01]  /*2890*/  BSSY B1, `(.L_x_36) ;  /* 0x0000010000017945 */ /* 0x000fe20003800000 */
[----:B------:R-:W-:Y:S02]  /*28a0*/  LEA R12, P2, R91, R10, 0x2 ;  /* 0x0000000a5b0c7211 */ /* 0x000fe400078410ff */
[----:B------:R-:W-:Y:S02]  /*28b0*/  IADD3 R20, P1, R8, R104, RZ ;  /* 0x0000006808147210 */ /* 0x000fe40007f3e0ff */
[----:B------:R-:W-:Y:S01]  /*28c0*/  ISETP.GT.AND P0, PT, R3, 0x8, P0 ;  /* 0x000000080300780c */ /* 0x000fe20000704270 */
[----:B------:R-:W-:-:S02]  /*28d0*/  IMAD.X R13, R13, 0x1, R11, P2 ;  /* 0x000000010d0d7824 */ /* 0x000fc400010e060b */
[----:B0-----:R-:W-:Y:S01]  /*28e0*/  IMAD.X R21, R9, 0x1, R107, P1 ;  /* 0x0000000109157824 */ /* 0x001fe200008e066b */
[----:B------:R-:W-:Y:S01]  /*28f0*/  ISETP.GT.AND P1, PT, R4, 0x8, PT ;  /* 0x000000080400780c */ /* 0x000fe20003f24270 */
[----:B------:R-:W-:-:S04]  /*2900*/  IMAD.WIDE.U32 R20, R101, R108, R20 ;  /* 0x0000006c65147225 */ /* 0x000fc800078e0014 */
[----:B------:R-:W-:Y:S01]  /*2910*/  IMAD.IADD R9, R103, 0x1, R21 ;  /* 0x0000000167097824 */ /* 0x000fe200078e0215 */
[----:B------:R-:W-:-:S04]  /*2920*/  LEA R8, P4, R20, R112, 0x2 ;  /* 0x0000007014087211 */ /* 0x000fc800078810ff */
[----:B------:R-:W-:Y:S01]  /*2930*/  LEA.HI.X R9, R20, R113, R9, 0x2, P4 ;  /* 0x0000007114097211 */ /* 0x000fe200020f1409 */
[----:B---3--:R-:W-:-:S04]  /*2940*/  FMUL R5, R25, R90 ;  /* 0x0000005a19057220 */ /* 0x008fc80000400000 */
[----:B------:R-:W-:-:S05]  /*2950*/  FFMA R5, R26, R23, R5 ;  /* 0x000000171a057223 */ /* 0x000fca0000000005 */
[----:B------:R2:W-:Y:S01]  /*2960*/  @P3 STG.E desc[UR36][R12.64], R5 ;  /* 0x000000050c003986 */ /* 0x0005e2000c101924 */
[----:B------:R-:W-:Y:S05]  /*2970*/  @!P0 BRA `(.L_x_37) ;  /* 0x0000000000048947 */ /* 0x000fea0003800000 */
[----:B------:R0:W5:Y:S02]  /*2980*/  LDG.E.LTC128B R25, desc[UR36][R8.64+0x4] ;  /* 0x0000042408197981 */ /* 0x000164000c1e1920 */
.L_x_37:
[----:B------:R-:W-:Y:S05]  /*2990*/  BSYNC B1 ;  /* 0x0000000000017941 */ /* 0x000fea0003800000 */
.L_x_36:
[----:B-----5:R-:W-:Y:S01]  /*29a0*/  FMUL R14, R25, R90 ;  /* 0x0000005a190e7220 */ /* 0x020fe20000400000 */
[----:B------:R-:W-:Y:S01]  /*29b0*/  ISETP.GT.AND P3, PT, R3, RZ, P1 ;  /* 0x000000ff0300720c */ /* 0x000fe20000f64270 */
[----:B------:R-:W-:Y:S01]  /*29c0*/  BSSY B1, `(.L_x_38) ;  /* 0x0000006000017945 */ /* 0x000fe20003800000 */
[----:B------:R-:W-:Y:S01]  /*29d0*/  ISETP.GT.AND P2, PT, R4, 0x9, PT ;  /* 0x000000090400780c */ /* 0x000fe20003f44270 */
[----:B------:R-:W-:-:S05]  /*29e0*/  FFMA R27, R27, R23, R14 ;  /* 0x000000171b1b7223 */ /* 0x000fca000000000e */
[----:B------:R3:W-:Y:S05]  /*29f0*/  @P0 STG.E desc[UR36][R12.64+0x4], R27 ;  /* 0x0000041b0c000986 */ /* 0x0007ea000c101924 */
[----:B------:R-:W-:Y:S05]  /*2a00*/  @!P3 BRA `(.L_x_39) ;  /* 0x000000000004b947 */ /* 0x000fea0003800000 */
[----:B------:R4:W5:Y:S02]  /*2a10*/  LDG.E.LTC128B R25, desc[UR36][R6.64+0x20] ;  /* 0x0000202406197981 */ /* 0x000964000c1e1920 */
.L_x_39:
[----:B------:R-:W-:Y:S05]  /*2a20*/  BSYNC B1 ;  /* 0x0000000000017941 */ /* 0x000fea0003800000 */
.L_x_38:
[----:B--2--5:R-:W-:Y:S01]  /*2a30*/  FMUL R5, R25, R90 ;  /* 0x0000005a19057220 */ /* 0x024fe20000400000 */
[----:B------:R-:W-:Y:S01]  /*2a40*/  ISETP.GT.AND P0, PT, R3, RZ, P2 ;  /* 0x000000ff0300720c */ /* 0x000fe20001704270 */
[----:B------:R-:W-:Y:S02]  /*2a50*/  BSSY B1, `(.L_x_40) ;  /* 0x0000005000017945 */ /* 0x000fe40003800000 */
[----:B------:R-:W-:-:S05]  /*2a60*/  FFMA R5, R28, R23, R5 ;  /* 0x000000171c057223 */ /* 0x000fca0000000005 */
[----:B------:R2:W-:Y:S05]  /*2a70*/  @P3 STG.E desc[UR36][R10.64+0x20], R5 ;  /* 0x000020050a003986 */ /* 0x0005ea000c101924 */
[----:B------:R-:W-:Y:S05]  /*2a80*/  @!P0 BRA `(.L_x_41) ;  /* 0x0000000000048947 */ /* 0x000fea0003800000 */
[----:B------:R0:W5:Y:S02]  /*2a90*/  LDG.E.LTC128B R25, desc[UR36][R6.64+0x24] ;  /* 0x0000242406197981 */ /* 0x000164000c1e1920 */
.L_x_41:
[----:B------:R-:W-:Y:S05]  /*2aa0*/  BSYNC B1 ;  /* 0x0000000000017941 */ /* 0x000fea0003800000 */
.L_x_40:
[----:B-----5:R-:W-:Y:S01]  /*2ab0*/  FMUL R14, R25, R90 ;  /* 0x0000005a190e7220 */ /* 0x020fe20000400000 */
[----:B------:R-:W-:Y:S01]  /*2ac0*/  ISETP.GT.AND P1, PT, R3, 0x8, P1 ;  /* 0x000000080300780c */ /* 0x000fe20000f24270 */
[----:B------:R-:W-:Y:S02]  /*2ad0*/  BSSY B1, `(.L_x_42) ;  /* 0x0000005000017945 */ /* 0x000fe40003800000 */
[----:B------:R-:W-:-:S05]  /*2ae0*/  FFMA R29, R29, R23, R14 ;  /* 0x000000171d1d7223 */ /* 0x000fca000000000e */
[----:B------:R0:W-:Y:S05]  /*2af0*/  @P0 STG.E desc[UR36][R10.64+0x24], R29 ;  /* 0x0000241d0a000986 */ /* 0x0001ea000c101924 */
[----:B------:R-:W-:Y:S05]  /*2b00*/  @!P1 BRA `(.L_x_43) ;  /* 0x0000000000049947 */ /* 0x000fea0003800000 */
[----:B------:R0:W5:Y:S02]  /*2b10*/  LDG.E.LTC128B R25, desc[UR36][R8.64+0x20] ;  /* 0x0000202408197981 */ /* 0x000164000c1e1920 */
.L_x_43:
[----:B------:R-:W-:Y:S05]  /*2b20*/  BSYNC B1 ;  /* 0x0000000000017941 */ /* 0x000fea0003800000 */
.L_x_42:
[----:B--2--5:R-:W-:Y:S01]  /*2b30*/  FMUL R5, R25, R90 ;  /* 0x0000005a19057220 */ /* 0x024fe20000400000 */
[----:B------:R-:W-:Y:S01]  /*2b40*/  ISETP.GT.AND P2, PT, R3, 0x8, P2 ;  /* 0x000000080300780c */ /* 0x000fe20001744270 */
[----:B------:R-:W-:Y:S01]  /*2b50*/  BSSY B1, `(.L_x_44) ;  /* 0x0000006000017945 */ /* 0x000fe20003800000 */
[----:B------:R-:W-:Y:S01]  /*2b60*/  ISETP.GT.AND P0, PT, R4, 0x10, PT ;  /* 0x000000100400780c */ /* 0x000fe20003f04270 */
[----:B------:R-:W-:-:S05]  /*2b70*/  FFMA R5, R30, R23, R5 ;  /* 0x000000171e057223 */ /* 0x000fca0000000005 */
[----:B------:R2:W-:Y:S05]  /*2b80*/  @P1 STG.E desc[UR36][R12.64+0x20], R5 ;  /* 0x000020050c001986 */ /* 0x0005ea000c101924 */
[----:B------:R-:W-:Y:S05]  /*2b90*/  @!P2 BRA `(.L_x_45) ;  /* 0x000000000004a947 */ /* 0x000fea0003800000 */
[----:B------:R0:W5:Y:S02]  /*2ba0*/  LDG.E.LTC128B R25, desc[UR36][R8.64+0x24] ;  /* 0x0000242408197981 */ /* 0x000164000c1e1920 */
.L_x_45:
[----:B------:R-:W-:Y:S05]  /*2bb0*/  BSYNC B1 ;  /* 0x0000000000017941 */ /* 0x000fea0003800000 */
.L_x_44:
        /* <DEDUP_REMOVED lines=8> */
.L_x_47:
[----:B------:R-:W-:Y:S05]  /*2c40*/  BSYNC B1 ;  /* 0x0000000000017941 */ /* 0x000fea0003800000 */
.L_x_46:
[----:B--2--5:R-:W-:Y:S01]  /*2c50*/  FMUL R5, R25, R90 ;  /* 0x0000005a19057220 */ /* 0x024fe20000400000 */
[----:B------:R-:W-:Y:S01]  /*2c60*/  ISETP.GT.AND P2, PT, R3, RZ, P1 ;  /* 0x000000ff0300720c */ /* 0x000fe20000f44270 */
[----:B------:R-:W-:Y:S02]  /*2c70*/  BSSY B1, `(.L_x_48) ;  /* 0x0000005000017945 */ /* 0x000fe40003800000 */
[----:B------:R-:W-:-:S05]  /*2c80*/  FFMA R5, R32, R23, R5 ;  /* 0x0000001720057223 */ /* 0x000fca0000000005 */
[----:B------:R2:W-:Y:S05]  /*2c90*/  @P3 STG.E desc[UR36][R10.64+0x40], R5 ;  /* 0x000040050a003986 */ /* 0x0005ea000c101924 */
[----:B------:R-:W-:Y:S05]  /*2ca0*/  @!P2 BRA `(.L_x_49) ;  /* 0x000000000004a947 */ /* 0x000fea0003800000 */
[----:B------:R0:W5:Y:S02]  /*2cb0*/  LDG.E.LTC128B R25, desc[UR36][R6.64+0x44] ;  /* 0x0000442406197981 */ /* 0x000164000c1e1920 */
.L_x_49:
[----:B------:R-:W-:Y:S05]  /*2cc0*/  BSYNC B1 ;  /* 0x0000000000017941 */ /* 0x000fea0003800000 */
.L_x_48:
[----:B-----5:R-:W-:Y:S01]  /*2cd0*/  FMUL R14, R25, R90 ;  /* 0x0000005a190e7220 */ /* 0x020fe20000400000 */
[----:B------:R-:W-:Y:S01]  /*2ce0*/  ISETP.GT.AND P0, PT, R3, 0x8, P0 ;  /* 0x000000080300780c */ /* 0x000fe20000704270 */
[----:B------:R-:W-:Y:S02]  /*2cf0*/  BSSY B1, `(.L_x_50) ;  /* 0x0000005000017945 */ /* 0x000fe40003800000 */
[----:B------:R-:W-:-:S05]  /*2d00*/  FFMA R33, R33, R23, R14 ;  /* 0x0000001721217223 */ /* 0x000fca000000000e */
[----:B------:R0:W-:Y:S05]  /*2d10*/  @P2 STG.E desc[UR36][R10.64+0x44], R33 ;  /* 0x000044210a002986 */ /* 0x0001ea000c101924 */
[----:B------:R-:W-:Y:S05]  /*2d20*/  @!P0 BRA `(.L_x_51) ;  /* 0x0000000000048947 */ /* 0x000fea0003800000 */
[----:B------:R0:W5:Y:S02]  /*2d30*/  LDG.E.LTC128B R25, desc[UR36][R8.64+0x40] ;  /* 0x0000402408197981 */ /* 0x000164000c1e1920 */
.L_x_51:
[----:B------:R-:W-:Y:S05]  /*2d40*/  BSYNC B1 ;  /* 0x0000000000017941 */ /* 0x000fea0003800000 */
.L_x_50:
        /* <DEDUP_REMOVED lines=8> */
.L_x_53:
[----:B------:R-:W-:Y:S05]  /*2dd0*/  BSYNC B1 ;  /* 0x0000000000017941 */ /* 0x000fea0003800000 */
.L_x_52:
        /* <DEDUP_REMOVED lines=8> */
.L_x_55:
[----:B------:R-:W-:Y:S05]  /*2e60*/  BSYNC B1 ;  /* 0x0000000000017941 */ /* 0x000fea0003800000 */
.L_x_54:
[----:B--2--5:R-:W-:Y:S01]  /*2e70*/  FMUL R5, R25, R90 ;  /* 0x0000005a19057220 */ /* 0x024fe20000400000 */
[----:B------:R-:W-:Y:S01]  /*2e80*/  ISETP.GT.AND P1, PT, R3, RZ, P0 ;  /* 0x000000ff0300720c */ /* 0x000fe20000724270 */
[----:B------:R-:W-:Y:S02]  /*2e90*/  BSSY B1, `(.L_x_56) ;  /* 0x0000005000017945 */ /* 0x000fe40003800000 */
[----:B------:R-:W-:-:S05]  /*2ea0*/  FFMA R5, R36, R23, R5 ;  /* 0x0000001724057223 */ /* 0x000fca0000000005 */
[----:B------:R2:W-:Y:S05]  /*2eb0*/  @P3 STG.E desc[UR36][R10.64+0x60], R5 ;  /* 0x000060050a003986 */ /* 0x0005ea000c101924 */
[----:B------:R-:W-:Y:S05]  /*2ec0*/  @!P1 BRA `(.L_x_57) ;  /* 0x0000000000049947 */ /* 0x000fea0003800000 */
[----:B------:R0:W5:Y:S02]  /*2ed0*/  LDG.E.LTC128B R25, desc[UR36][R6.64+0x64] ;  /* 0x0000642406197981 */ /* 0x000164000c1e1920 */
.L_x_57:
[----:B------:R-:W-:Y:S05]  /*2ee0*/  BSYNC B1 ;  /* 0x0000000000017941 */ /* 0x000fea0003800000 */
.L_x_56:
[----:B-----5:R-:W-:Y:S01]  /*2ef0*/  FMUL R14, R25, R90 ;  /* 0x0000005a190e7220 */ /* 0x020fe20000400000 */
[----:B------:R-:W-:Y:S01]  /*2f00*/  ISETP.GT.AND P2, PT, R3, 0x8, P2 ;  /* 0x000000080300780c */ /* 0x000fe20001744270 */
[----:B------:R-:W-:Y:S02]  /*2f10*/  BSSY B1, `(.L_x_58) ;  /* 0x0000005000017945 */ /* 0x000fe40003800000 */
[----:B------:R-:W-:-:S05]  /*2f20*/  FFMA R37, R37, R23, R14 ;  /* 0x0000001725257223 */ /* 0x000fca000000000e */
[----:B------:R0:W-:Y:S05]  /*2f30*/  @P1 STG.E desc[UR36][R10.64+0x64], R37 ;  /* 0x000064250a001986 */ /* 0x0001ea000c101924 */
[----:B------:R-:W-:Y:S05]  /*2f40*/  @!P2 BRA `(.L_x_59) ;  /* 0x000000000004a947 */ /* 0x000fea0003800000 */
[----:B------:R0:W5:Y:S02]  /*2f50*/  LDG.E.LTC128B R25, desc[UR36][R8.64+0x60] ;  /* 0x0000602408197981 */ /* 0x000164000c1e1920 */
.L_x_59:
[----:B------:R-:W-:Y:S05]  /*2f60*/  BSYNC B1 ;  /* 0x0000000000017941 */ /* 0x000fea0003800000 */
.L_x_58:
        /* <DEDUP_REMOVED lines=8> */
.L_x_61:
[----:B------:R-:W-:Y:S05]  /*2ff0*/  BSYNC B1 ;  /* 0x0000000000017941 */ /* 0x000fea0003800000 */
.L_x_60:
        /* <DEDUP_REMOVED lines=8> */
.L_x_63:
[----:B------:R-:W-:Y:S05]  /*3080*/  BSYNC B1 ;  /* 0x0000000000017941 */ /* 0x000fea0003800000 */
.L_x_62:
[----:B--2--5:R-:W-:Y:S01]  /*3090*/  FMUL R5, R25, R90 ;  /* 0x0000005a19057220 */ /* 0x024fe20000400000 */
[----:B------:R-:W-:Y:S01]  /*30a0*/  ISETP.GT.AND P0, PT, R3, RZ, P2 ;  /* 0x000000ff0300720c */ /* 0x000fe20001704270 */
[----:B------:R-:W-:Y:S02]  /*30b0*/  BSSY B1, `(.L_x_64) ;  /* 0x0000005000017945 */ /* 0x000fe40003800000 */
[----:B------:R-:W-:-:S05]  /*30c0*/  FFMA R5, R40, R23, R5 ;  /* 0x0000001728057223 */ /* 0x000fca0000000005 */
[----:B------:R2:W-:Y:S05]  /*30d0*/  @P3 STG.E desc[UR36][R10.64+0x80], R5 ;  /* 0x000080050a003986 */ /* 0x0005ea000c101924 */
[----:B------:R-:W-:Y:S05]  /*30e0*/  @!P0 BRA `(.L_x_65) ;  /* 0x0000000000048947 */ /* 0x000fea0003800000 */
[----:B------:R0:W5:Y:S02]  /*30f0*/  LDG.E.LTC128B R25, desc[UR36][R6.64+0x84] ;  /* 0x0000842406197981 */ /* 0x000164000c1e1920 */
.L_x_65:
[----:B------:R-:W-:Y:S05]  /*3100*/  BSYNC B1 ;  /* 0x0000000000017941 */ /* 0x000fea0003800000 */
.L_x_64:
[----:B-----5:R-:W-:Y:S01]  /*3110*/  FMUL R14, R25, R90 ;  /* 0x0000005a190e7220 */ /* 0x020fe20000400000 */
[----:B------:R-:W-:Y:S01]  /*3120*/  ISETP.GT.AND P1, PT, R3, 0x8, P1 ;  /* 0x000000080300780c */ /* 0x000fe20000f24270 */
[----:B------:R-:W-:Y:S02]  /*3130*/  BSSY B1, `(.L_x_66) ;  /* 0x0000005000017945 */ /* 0x000fe40003800000 */
[----:B------:R-:W-:-:S05]  /*3140*/  FFMA R41, R41, R23, R14 ;  /* 0x0000001729297223 */ /* 0x000fca000000000e */
[----:B------:R0:W-:Y:S05]  /*3150*/  @P0 STG.E desc[UR36][R10.64+0x84], R41 ;  /* 0x000084290a000986 */ /* 0x0001ea000c101924 */
[----:B------:R-:W-:Y:S05]  /*3160*/  @!P1 BRA `(.L_x_67) ;  /* 0x0000000000049947 */ /* 0x000fea0003800000 */
[----:B------:R0:W5:Y:S02]  /*3170*/  LDG.E.LTC128B R25, desc[UR36][R8.64+0x80] ;  /* 0x0000802408197981 */ /* 0x000164000c1e1920 */
.L_x_67:
[----:B------:R-:W-:Y:S05]  /*3180*/  BSYNC B1 ;  /* 0x0000000000017941 */ /* 0x000fea0003800000 */
.L_x_66:
        /* <DEDUP_REMOVED lines=8> */
.L_x_69:
[----:B------:R-:W-:Y:S05]  /*3210*/  BSYNC B1 ;  /* 0x0000000000017941 */ /* 0x000fea0003800000 */
.L_x_68:
        /* <DEDUP_REMOVED lines=8> */
.L_x_71:
[----:B------:R-:W-:Y:S05]  /*32a0*/  BSYNC B1 ;  /* 0x0000000000017941 */ /* 0x000fea0003800000 */
.L_x_70:
[----:B--2--5:R-:W-:Y:S01]  /*32b0*/  FMUL R5, R25, R90 ;  /* 0x0000005a19057220 */ /* 0x024fe20000400000 */
[----:B------:R-:W-:Y:S01]  /*32c0*/  ISETP.GT.AND P2, PT, R3, RZ, P1 ;  /* 0x000000ff0300720c */ /* 0x000fe20000f44270 */
[----:B------:R-:W-:Y:S02]  /*32d0*/  BSSY B1, `(.L_x_72) ;  /* 0x0000005000017945 */ /* 0x000fe40003800000 */
[----:B------:R-:W-:-:S05]  /*32e0*/  FFMA R5, R44, R23, R5 ;  /* 0x000000172c057223 */ /* 0x000fca0000000005 */
[----:B------:R2:W-:Y:S05]  /*32f0*/  @P3 STG.E desc[UR36][R10.64+0xa0], R5 ;  /* 0x0000a0050a003986 */ /* 0x0005ea000c101924 */
[----:B------:R-:W-:Y:S05]  /*3300*/  @!P2 BRA `(.L_x_73) ;  /* 0x000000000004a947 */ /* 0x000fea0003800000 */
[----:B------:R0:W5:Y:S02]  /*3310*/  LDG.E.LTC128B R25, desc[UR36][R6.64+0xa4] ;  /* 0x0000a42406197981 */ /* 0x000164000c1e1920 */
.L_x_73:
[----:B------:R-:W-:Y:S05]  /*3320*/  BSYNC B1 ;  /* 0x0000000000017941 */ /* 0x000fea0003800000 */
.L_x_72:
[----:B-----5:R-:W-:Y:S01]  /*3330*/  FMUL R14, R25, R90 ;  /* 0x0000005a190e7220 */ /* 0x020fe20000400000 */
[----:B------:R-:W-:Y:S01]  /*3340*/  ISETP.GT.AND P0, PT, R3, 0x8, P0 ;  /* 0x000000080300780c */ /* 0x000fe20000704270 */
[----:B------:R-:W-:Y:S02]  /*3350*/  BSSY B1, `(.L_x_74) ;  /* 0x0000005000017945 */ /* 0x000fe40003800000 */
[----:B------:R-:W-:-:S05]  /*3360*/  FFMA R45, R45, R23, R14 ;  /* 0x000000172d2d7223 */ /* 0x000fca000000000e */
[----:B------:R0:W-:Y:S05]  /*3370*/  @P2 STG.E desc[UR36][R10.64+0xa4], R45 ;  /* 0x0000a42d0a002986 */ /* 0x0001ea000c101924 */
[----:B------:R-:W-:Y:S05]  /*3380*/  @!P0 BRA `(.L_x_75) ;  /* 0x0000000000048947 */ /* 0x000fea0003800000 */
[----:B------:R0:W5:Y:S02]  /*3390*/  LDG.E.LTC128B R25, desc[UR36][R8.64+0xa0] ;  /* 0x0000a02408197981 */ /* 0x000164000c1e1920 */
.L_x_75:
[----:B------:R-:W-:Y:S05]  /*33a0*/  BSYNC B1 ;  /* 0x0000000000017941 */ /* 0x000fea0003800000 */
.L_x_74:
        /* <DEDUP_REMOVED lines=8> */
.L_x_77:
[----:B------:R-:W-:Y:S05]  /*3430*/  BSYNC B1 ;  /* 0x0000000000017941 */ /* 0x000fea0003800000 */
.L_x_76:
        /* <DEDUP_REMOVED lines=8> */
.L_x_79:
[----:B------:R-:W-:Y:S05]  /*34c0*/  BSYNC B1 ;  /* 0x0000000000017941 */ /* 0x000fea0003800000 */
.L_x_78:
[----:B--2--5:R-:W-:Y:S01]  /*34d0*/  FMUL R5, R25, R90 ;  /* 0x0000005a19057220 */ /* 0x024fe20000400000 */
[----:B------:R-:W-:Y:S01]  /*34e0*/  ISETP.GT.AND P1, PT, R3, RZ, P0 ;  /* 0x000000ff0300720c */ /* 0x000fe20000724270 */
[----:B------:R-:W-:Y:S02]  /*34f0*/  BSSY B1, `(.L_x_80) ;  /* 0x0000005000017945 */ /* 0x000fe40003800000 */
[----:B------:R-:W-:-:S05]  /*3500*/  FFMA R5, R48, R23, R5 ;  /* 0x0000001730057223 */ /* 0x000fca0000000005 */
[----:B------:R2:W-:Y:S05]  /*3510*/  @P3 STG.E desc[UR36][R10.64+0xc0], R5 ;  /* 0x0000c0050a003986 */ /* 0x0005ea000c101924 */
[----:B------:R-:W-:Y:S05]  /*3520*/  @!P1 BRA `(.L_x_81) ;  /* 0x0000000000049947 */ /* 0x000fea0003800000 */
[----:B------:R0:W5:Y:S02]  /*3530*/  LDG.E.LTC128B R25, desc[UR36][R6.64+0xc4] ;  /* 0x0000c42406197981 */ /* 0x000164000c1e1920 */
.L_x_81:
[----:B------:R-:W-:Y:S05]  /*3540*/  BSYNC B1 ;  /* 0x0000000000017941 */ /* 0x000fea0003800000 */
.L_x_80:
[----:B-----5:R-:W-:Y:S01]  /*3550*/  FMUL R14, R25, R90 ;  /* 0x0000005a190e7220 */ /* 0x020fe20000400000 */
[----:B------:R-:W-:Y:S01]  /*3560*/  ISETP.GT.AND P2, PT, R3, 0x8, P2 ;  /* 0x000000080300780c */ /* 0x000fe20001744270 */
[----:B------:R-:W-:Y:S02]  /*3570*/  BSSY B1, `(.L_x_82) ;  /* 0x0000005000017945 */ /* 0x000fe40003800000 */
[----:B------:R-:W-:-:S05]  /*3580*/  FFMA R49, R49, R23, R14 ;  /* 0x0000001731317223 */ /* 0x000fca000000000e */
[----:B------:R0:W-:Y:S05]  /*3590*/  @P1 STG.E desc[UR36][R10.64+0xc4], R49 ;  /* 0x0000c4310a001986 */ /* 0x0001ea000c101924 */
[----:B------:R-:W-:Y:S05]  /*35a0*/  @!P2 BRA `(.L_x_83) ;  /* 0x000000000004a947 */ /* 0x000fea0003800000 */
[----:B------:R0:W5:Y:S02]  /*35b0*/  LDG.E.LTC128B R25, desc[UR36][R8.64+0xc0] ;  /* 0x0000c02408197981 */ /* 0x000164000c1e1920 */
.L_x_83:
[----:B------:R-:W-:Y:S05]  /*35c0*/  BSYNC B1 ;  /* 0x0000000000017941 */ /* 0x000fea0003800000 */
.L_x_82:
        /* <DEDUP_REMOVED lines=8> */
.L_x_85:
[----:B------:R-:W-:Y:S05]  /*3650*/  BSYNC B1 ;  /* 0x0000000000017941 */ /* 0x000fea0003800000 */
.L_x_84:
        /* <DEDUP_REMOVED lines=8> */
.L_x_87:
[----:B------:R-:W-:Y:S05]  /*36e0*/  BSYNC B1 ;  /* 0x0000000000017941 */ /* 0x000fea0003800000 */
.L_x_86:
[----:B--2--5:R-:W-:Y:S01]  /*36f0*/  FMUL R5, R25, R90 ;  /* 0x0000005a19057220 */ /* 0x024fe20000400000 */
[----:B------:R-:W-:Y:S01]  /*3700*/  ISETP.GT.AND P0, PT, R3, RZ, P2 ;  /* 0x000000ff0300720c */ /* 0x000fe20001704270 */
[----:B------:R-:W-:Y:S02]  /*3710*/  BSSY B1, `(.L_x_88) ;  /* 0x0000005000017945 */ /* 0x000fe40003800000 */
[----:B------:R-:W-:-:S05]  /*3720*/  FFMA R5, R52, R23, R5 ;  /* 0x0000001734057223 */ /* 0x000fca0000000005 */
[----:B------:R2:W-:Y:S05]  /*3730*/  @P3 STG.E desc[UR36][R10.64+0xe0], R5 ;  /* 0x0000e0050a003986 */ /* 0x0005ea000c101924 */
[----:B------:R-:W-:Y:S05]  /*3740*/  @!P0 BRA `(.L_x_89) ;  /* 0x0000000000048947 */ /* 0x000fea0003800000 */
[----:B------:R0:W5:Y:S02]  /*3750*/  LDG.E.LTC128B R25, desc[UR36][R6.64+0xe4] ;  /* 0x0000e42406197981 */ /* 0x000164000c1e1920 */
.L_x_89:
[----:B------:R-:W-:Y:S05]  /*3760*/  BSYNC B1 ;  /* 0x0000000000017941 */ /* 0x000fea0003800000 */
.L_x_88:
[----:B-----5:R-:W-:Y:S01]  /*3770*/  FMUL R14, R25, R90 ;  /* 0x0000005a190e7220 */ /* 0x020fe20000400000 */
[----:B------:R-:W-:Y:S01]  /*3780*/  ISETP.GT.AND P1, PT, R3, 0x8, P1 ;  /* 0x000000080300780c */ /* 0x000fe20000f24270 */
[----:B------:R-:W-:Y:S02]  /*3790*/  BSSY B1, `(.L_x_90) ;  /* 0x0000005000017945 */ /* 0x000fe40003800000 */
[----:B------:R-:W-:-:S05]  /*37a0*/  FFMA R53, R53, R23, R14 ;  /* 0x0000001735357223 */ /* 0x000fca000000000e */
[----:B------:R0:W-:Y:S05]  /*37b0*/  @P0 STG.E desc[UR36][R10.64+0xe4], R53 ;  /* 0x0000e4350a000986 */ /* 0x0001ea000c101924 */
[----:B------:R-:W-:Y:S05]  /*37c0*/  @!P1 BRA `(.L_x_91) ;  /* 0x0000000000049947 */ /* 0x000fea0003800000 */
[----:B------:R0:W5:Y:S02]  /*37d0*/  LDG.E.LTC128B R25, desc[UR36][R8.64+0xe0] ;  /* 0x0000e02408197981 */ /* 0x000164000c1e1920 */
.L_x_91:
[----:B------:R-:W-:Y:S05]  /*37e0*/  BSYNC B1 ;  /* 0x0000000000017941 */ /* 0x000fea0003800000 */
.L_x_90:
        /* <DEDUP_REMOVED lines=8> */
.L_x_93:
[----:B------:R-:W-:Y:S05]  /*3870*/  BSYNC B1 ;  /* 0x0000000000017941 */ /* 0x000fea0003800000 */
.L_x_92:
        /* <DEDUP_REMOVED lines=8> */
.L_x_95:
[----:B------:R-:W-:Y:S05]  /*3900*/  BSYNC B1 ;  /* 0x0000000000017941 */ /* 0x000fea0003800000 */
.L_x_94:
[----:B--2--5:R-:W-:Y:S01]  /*3910*/  FMUL R5, R25, R90 ;  /* 0x0000005a19057220 */ /* 0x024fe20000400000 */
[----:B------:R-:W-:Y:S01]  /*3920*/  ISETP.GT.AND P2, PT, R3, RZ, P1 ;  /* 0x000000ff0300720c */ /* 0x000fe20000f44270 */
[----:B------:R-:W-:Y:S02]  /*3930*/  BSSY B1, `(.L_x_96) ;  /* 0x0000005000017945 */ /* 0x000fe40003800000 */
[----:B------:R-:W-:-:S05]  /*3940*/  FFMA R5, R56, R23, R5 ;  /* 0x0000001738057223 */ /* 0x000fca0000000005 */
[----:B------:R2:W-:Y:S05]  /*3950*/  @P3 STG.E desc[UR36][R10.64+0x100], R5 ;  /* 0x000100050a003986 */ /* 0x0005ea000c101924 */
[----:B------:R-:W-:Y:S05]  /*3960*/  @!P2 BRA `(.L_x_97) ;  /* 0x000000000004a947 */ /* 0x000fea0003800000 */
[----:B------:R0:W5:Y:S02]  /*3970*/  LDG.E.LTC128B R25, desc[UR36][R6.64+0x104] ;  /* 0x0001042406197981 */ /* 0x000164000c1e1920 */
.L_x_97:
[----:B------:R-:W-:Y:S05]  /*3980*/  BSYNC B1 ;  /* 0x0000000000017941 */ /* 0x000fea0003800000 */
.L_x_96:
[----:B-----5:R-:W-:Y:S01]  /*3990*/  FMUL R14, R25, R90 ;  /* 0x0000005a190e7220 */ /* 0x020fe20000400000 */
[----:B------:R-:W-:Y:S01]  /*39a0*/  ISETP.GT.AND P0, PT, R3, 0x8, P0 ;  /* 0x000000080300780c */ /* 0x000fe20000704270 */
[----:B------:R-:W-:Y:S02]  /*39b0*/  BSSY B1, `(.L_x_98) ;  /* 0x0000005000017945 */ /* 0x000fe40003800000 */
[----:B------:R-:W-:-:S05]  /*39c0*/  FFMA R57, R57, R23, R14 ;  /* 0x0000001739397223 */ /* 0x000fca000000000e */
[----:B------:R0:W-:Y:S05]  /*39d0*/  @P2 STG.E desc[UR36][R10.64+0x104], R57 ;  /* 0x000104390a002986 */ /* 0x0001ea000c101924 */
[----:B------:R-:W-:Y:S05]  /*39e0*/  @!P0 BRA `(.L_x_99) ;  /* 0x0000000000048947 */ /* 0x000fea0003800000 */
[----:B------:R0:W5:Y:S02]  /*39f0*/  LDG.E.LTC128B R25, desc[UR36][R8.64+0x100] ;  /* 0x0001002408197981 */ /* 0x000164000c1e1920 */
.L_x_99:
[----:B------:R-:W-:Y:S05]  /*3a00*/  BSYNC B1 ;  /* 0x0000000000017941 */ /* 0x000fea0003800000 */
.L_x_98:
        /* <DEDUP_REMOVED lines=8> */
.L_x_101:
[----:B------:R-:W-:Y:S05]  /*3a90*/  BSYNC B1 ;  /* 0x0000000000017941 */ /* 0x000fea0003800000 */
.L_x_100:
        /* <DEDUP_REMOVED lines=8> */
.L_x_103:
[----:B------:R-:W-:Y:S05]  /*3b20*/  BSYNC B1 ;  /* 0x0000000000017941 */ /* 0x000fea0003800000 */
.L_x_102:
[----:B--2--5:R-:W-:Y:S01]  /*3b30*/  FMUL R5, R25, R90 ;  /* 0x0000005a19057220 */ /* 0x024fe20000400000 */
[----:B------:R-:W-:Y:S01]  /*3b40*/  ISETP.GT.AND P1, PT, R3, RZ, P0 ;  /* 0x000000ff0300720c */ /* 0x000fe20000724270 */
[----:B------:R-:W-:Y:S02]  /*3b50*/  BSSY B1, `(.L_x_104) ;  /* 0x0000005000017945 */ /* 0x000fe40003800000 */
[----:B------:R-:W-:-:S05]  /*3b60*/  FFMA R5, R60, R23, R5 ;  /* 0x000000173c057223 */ /* 0x000fca0000000005 */
[----:B------:R2:W-:Y:S05]  /*3b70*/  @P3 STG.E desc[UR36][R10.64+0x120], R5 ;  /* 0x000120050a003986 */ /* 0x0005ea000c101924 */
[----:B------:R-:W-:Y:S05]  /*3b80*/  @!P1 BRA `(.L_x_105) ;  /* 0x0000000000049947 */ /* 0x000fea0003800000 */
[----:B------:R0:W5:Y:S02]  /*3b90*/  LDG.E.LTC128B R25, desc[UR36][R6.64+0x124] ;  /* 0x0001242406197981 */ /* 0x000164000c1e1920 */
.L_x_105:
[----:B------:R-:W-:Y:S05]  /*3ba0*/  BSYNC B1 ;  /* 0x0000000000017941 */ /* 0x000fea0003800000 */
.L_x_104:
[----:B-----5:R-:W-:Y:S01]  /*3bb0*/  FMUL R14, R25, R90 ;  /* 0x0000005a190e7220 */ /* 0x020fe20000400000 */
[----:B------:R-:W-:Y:S01]  /*3bc0*/  ISETP.GT.AND P2, PT, R3, 0x8, P2 ;  /* 0x000000080300780c */ /* 0x000fe20001744270 */
[----:B------:R-:W-:Y:S02]  /*3bd0*/  BSSY B1, `(.L_x_106) ;  /* 0x0000005000017945 */ /* 0x000fe40003800000 */
[----:B------:R-:W-:-:S05]  /*3be0*/  FFMA R61, R61, R23, R14 ;  /* 0x000000173d3d7223 */ /* 0x000fca000000000e */
[----:B------:R0:W-:Y:S05]  /*3bf0*/  @P1 STG.E desc[UR36][R10.64+0x124], R61 ;  /* 0x0001243d0a001986 */ /* 0x0001ea000c101924 */
[----:B------:R-:W-:Y:S05]  /*3c00*/  @!P2 BRA `(.L_x_107) ;  /* 0x000000000004a947 */ /* 0x000fea0003800000 */
[----:B------:R0:W5:Y:S02]  /*3c10*/  LDG.E.LTC128B R25, desc[UR36][R8.64+0x120] ;  /* 0x0001202408197981 */ /* 0x000164000c1e1920 */
.L_x_107:
[----:B------:R-:W-:Y:S05]  /*3c20*/  BSYNC B1 ;  /* 0x0000000000017941 */ /* 0x000fea0003800000 */
.L_x_106:
        /* <DEDUP_REMOVED lines=8> */
.L_x_109:
[----:B------:R-:W-:Y:S05]  /*3cb0*/  BSYNC B1 ;  /* 0x0000000000017941 */ /* 0x000fea0003800000 */
.L_x_108:
        /* <DEDUP_REMOVED lines=8> */
.L_x_111:
[----:B------:R-:W-:Y:S05]  /*3d40*/  BSYNC B1 ;  /* 0x0000000000017941 */ /* 0x000fea0003800000 */
.L_x_110:
[----:B--2--5:R-:W-:Y:S01]  /*3d50*/  FMUL R5, R25, R90 ;  /* 0x0000005a19057220 */ /* 0x024fe20000400000 */
[----:B------:R-:W-:Y:S01]  /*3d60*/  ISETP.GT.AND P0, PT, R3, RZ, P2 ;  /* 0x000000ff0300720c */ /* 0x000fe20001704270 */
[----:B------:R-:W-:Y:S02]  /*3d70*/  BSSY B1, `(.L_x_112) ;  /* 0x0000005000017945 */ /* 0x000fe40003800000 */
[----:B------:R-:W-:-:S05]  /*3d80*/  FFMA R5, R64, R23, R5 ;  /* 0x0000001740057223 */ /* 0x000fca0000000005 */
[----:B------:R2:W-:Y:S05]  /*3d90*/  @P3 STG.E desc[UR36][R10.64+0x140], R5 ;  /* 0x000140050a003986 */ /* 0x0005ea000c101924 */
[----:B------:R-:W-:Y:S05]  /*3da0*/  @!P0 BRA `(.L_x_113) ;  /* 0x0000000000048947 */ /* 0x000fea0003800000 */
[----:B------:R0:W5:Y:S02]  /*3db0*/  LDG.E.LTC128B R25, desc[UR36][R6.64+0x144] ;  /* 0x0001442406197981 */ /* 0x000164000c1e1920 */
.L_x_113:
[----:B------:R-:W-:Y:S05]  /*3dc0*/  BSYNC B1 ;  /* 0x0000000000017941 */ /* 0x000fea0003800000 */
.L_x_112:
[----:B-----5:R-:W-:Y:S01]  /*3dd0*/  FMUL R14, R25, R90 ;  /* 0x0000005a190e7220 */ /* 0x020fe20000400000 */
[----:B------:R-:W-:Y:S01]  /*3de0*/  ISETP.GT.AND P1, PT, R3, 0x8, P1 ;  /* 0x000000080300780c */ /* 0x000fe20000f24270 */
[----:B------:R-:W-:Y:S02]  /*3df0*/  BSSY B1, `(.L_x_114) ;  /* 0x0000005000017945 */ /* 0x000fe40003800000 */
[----:B------:R-:W-:-:S05]  /*3e00*/  FFMA R65, R65, R23, R14 ;  /* 0x0000001741417223 */ /* 0x000fca000000000e */
[----:B------:R0:W-:Y:S05]  /*3e10*/  @P0 STG.E desc[UR36][R10.64+0x144], R65 ;  /* 0x000144410a000986 */ /* 0x0001ea000c101924 */
[----:B------:R-:W-:Y:S05]  /*3e20*/  @!P1 BRA `(.L_x_115) ;  /* 0x0000000000049947 */ /* 0x000fea0003800000 */
[----:B------:R0:W5:Y:S02]  /*3e30*/  LDG.E.LTC128B R25, desc[UR36][R8.64+0x140] ;  /* 0x0001402408197981 */ /* 0x000164000c1e1920 */
.L_x_115:
[----:B------:R-:W-:Y:S05]  /*3e40*/  BSYNC B1 ;  /* 0x0000000000017941 */ /* 0x000fea0003800000 */
.L_x_114:
        /* <DEDUP_REMOVED lines=8> */
.L_x_117:
[----:B------:R-:W-:Y:S05]  /*3ed0*/  BSYNC B1 ;  /* 0x0000000000017941 */ /* 0x000fea0003800000 */
.L_x_116:
        /* <DEDUP_REMOVED lines=8> */
.L_x_119:
[----:B------:R-:W-:Y:S05]  /*3f60*/  BSYNC B1 ;  /* 0x0000000000017941 */ /* 0x000fea0003800000 */
.L_x_118:
[----:B--2--5:R-:W-:Y:S01]  /*3f70*/  FMUL R5, R25, R90 ;  /* 0x0000005a19057220 */ /* 0x024fe20000400000 */
[----:B------:R-:W-:Y:S01]  /*3f80*/  ISETP.GT.AND P2, PT, R3, RZ, P1 ;  /* 0x000000ff0300720c */ /* 0x000fe20000f44270 */
[----:B------:R-:W-:Y:S02]  /*3f90*/  BSSY B1, `(.L_x_120) ;  /* 0x0000005000017945 */ /* 0x000fe40003800000 */
[----:B------:R-:W-:-:S05]  /*3fa0*/  FFMA R5, R68, R23, R5 ;  /* 0x0000001744057223 */ /* 0x000fca0000000005 */
[----:B------:R2:W-:Y:S05]  /*3fb0*/  @P3 STG.E desc[UR36][R10.64+0x160], R5 ;  /* 0x000160050a003986 */ /* 0x0005ea000c101924 */
[----:B------:R-:W-:Y:S05]  /*3fc0*/  @!P2 BRA `(.L_x_121) ;  /* 0x000000000004a947 */ /* 0x000fea0003800000 */
[----:B------:R0:W5:Y:S02]  /*3fd0*/  LDG.E.LTC128B R25, desc[UR36][R6.64+0x164] ;  /* 0x0001642406197981 */ /* 0x000164000c1e1920 */
.L_x_121:
[----:B------:R-:W-:Y:S05]  /*3fe0*/  BSYNC B1 ;  /* 0x0000000000017941 */ /* 0x000fea0003800000 */
.L_x_120:
[----:B-----5:R-:W-:Y:S01]  /*3ff0*/  FMUL R14, R25, R90 ;  /* 0x0000005a190e7220 */ /* 0x020fe20000400000 */
[----:B------:R-:W-:Y:S01]  /*4000*/  ISETP.GT.AND P0, PT, R3, 0x8, P0 ;  /* 0x000000080300780c */ /* 0x000fe20000704270 */
[----:B------:R-:W-:Y:S02]  /*4010*/  BSSY B1, `(.L_x_122) ;  /* 0x0000005000017945 */ /* 0x000fe40003800000 */
[----:B------:R-:W-:-:S05]  /*4020*/  FFMA R69, R69, R23, R14 ;  /* 0x0000001745457223 */ /* 0x000fca000000000e */
[----:B------:R0:W-:Y:S05]  /*4030*/  @P2 STG.E desc[UR36][R10.64+0x164], R69 ;  /* 0x000164450a002986 */ /* 0x0001ea000c101924 */
[----:B------:R-:W-:Y:S05]  /*4040*/  @!P0 BRA `(.L_x_123) ;  /* 0x0000000000048947 */ /* 0x000fea0003800000 */
[----:B------:R0:W5:Y:S02]  /*4050*/  LDG.E.LTC128B R25, desc[UR36][R8.64+0x160] ;  /* 0x0001602408197981 */ /* 0x000164000c1e1920 */
.L_x_123:
[----:B------:R-:W-:Y:S05]  /*4060*/  BSYNC B1 ;  /* 0x0000000000017941 */ /* 0x000fea0003800000 */
.L_x_122:
        /* <DEDUP_REMOVED lines=8> */
.L_x_125:
[----:B------:R-:W-:Y:S05]  /*40f0*/  BSYNC B1 ;  /* 0x0000000000017941 */ /* 0x000fea0003800000 */
.L_x_124:
        /* <DEDUP_REMOVED lines=8> */
.L_x_127:
[----:B------:R-:W-:Y:S05]  /*4180*/  BSYNC B1 ;  /* 0x0000000000017941 */ /* 0x000fea0003800000 */
.L_x_126:
[----:B--2--5:R-:W-:Y:S01]  /*4190*/  FMUL R5, R25, R90 ;  /* 0x0000005a19057220 */ /* 0x024fe20000400000 */
[----:B------:R-:W-:Y:S01]  /*41a0*/  ISETP.GT.AND P1, PT, R3, RZ, P0 ;  /* 0x000000ff0300720c */ /* 0x000fe20000724270 */
[----:B------:R-:W-:Y:S02]  /*41b0*/  BSSY B1, `(.L_x_128) ;  /* 0x0000005000017945 */ /* 0x000fe40003800000 */
[----:B------:R-:W-:-:S05]  /*41c0*/  FFMA R5, R72, R23, R5 ;  /* 0x0000001748057223 */ /* 0x000fca0000000005 */
[----:B------:R2:W-:Y:S05]  /*41d0*/  @P3 STG.E desc[UR36][R10.64+0x180], R5 ;  /* 0x000180050a003986 */ /* 0x0005ea000c101924 */
[----:B------:R-:W-:Y:S05]  /*41e0*/  @!P1 BRA `(.L_x_129) ;  /* 0x0000000000049947 */ /* 0x000fea0003800000 */
[----:B------:R0:W5:Y:S02]  /*41f0*/  LDG.E.LTC128B R25, desc[UR36][R6.64+0x184] ;  /* 0x0001842406197981 */ /* 0x000164000c1e1920 */
.L_x_129:
[----:B------:R-:W-:Y:S05]  /*4200*/  BSYNC B1 ;  /* 0x0000000000017941 */ /* 0x000fea0003800000 */
.L_x_128:
[----:B-----5:R-:W-:Y:S01]  /*4210*/  FMUL R14, R25, R90 ;  /* 0x0000005a190e7220 */ /* 0x020fe20000400000 */
[----:B------:R-:W-:Y:S01]  /*4220*/  ISETP.GT.AND P2, PT, R3, 0x8, P2 ;  /* 0x000000080300780c */ /* 0x000fe20001744270 */
[----:B------:R-:W-:Y:S02]  /*4230*/  BSSY B1, `(.L_x_130) ;  /* 0x0000005000017945 */ /* 0x000fe40003800000 */
[----:B------:R-:W-:-:S05]  /*4240*/  FFMA R73, R73, R23, R14 ;  /* 0x0000001749497223 */ /* 0x000fca000000000e */
[----:B------:R0:W-:Y:S05]  /*4250*/  @P1 STG.E desc[UR36][R10.64+0x184], R73 ;  /* 0x000184490a001986 */ /* 0x0001ea000c101924 */
[----:B------:R-:W-:Y:S05]  /*4260*/  @!P2 BRA `(.L_x_131) ;  /* 0x000000000004a947 */ /* 0x000fea0003800000 */
[----:B------:R0:W5:Y:S02]  /*4270*/  LDG.E.LTC128B R25, desc[UR36][R8.64+0x180] ;  /* 0x0001802408197981 */ /* 0x000164000c1e1920 */
.L_x_131:
[----:B------:R-:W-:Y:S05]  /*4280*/  BSYNC B1 ;  /* 0x0000000000017941 */ /* 0x000fea0003800000 */
.L_x_130:
        /* <DEDUP_REMOVED lines=8> */
.L_x_133:
[----:B------:R-:W-:Y:S05]  /*4310*/  BSYNC B1 ;  /* 0x0000000000017941 */ /* 0x000fea0003800000 */
.L_x_132:
        /* <DEDUP_REMOVED lines=8> */
.L_x_135:
[----:B------:R-:W-:Y:S05]  /*43a0*/  BSYNC B1 ;  /* 0x0000000000017941 */ /* 0x000fea0003800000 */
.L_x_134:
[----:B--2--5:R-:W-:Y:S01]  /*43b0*/  FMUL R5, R25, R90 ;  /* 0x0000005a19057220 */ /* 0x024fe20000400000 */
[----:B------:R-:W-:Y:S01]  /*43c0*/  ISETP.GT.AND P0, PT, R3, RZ, P2 ;  /* 0x000000ff0300720c */ /* 0x000fe20001704270 */
[----:B------:R-:W-:Y:S02]  /*43d0*/  BSSY B1, `(.L_x_136) ;  /* 0x0000005000017945 */ /* 0x000fe40003800000 */
[----:B------:R-:W-:-:S05]  /*43e0*/  FFMA R5, R76, R23, R5 ;  /* 0x000000174c057223 */ /* 0x000fca0000000005 */
[----:B------:R2:W-:Y:S05]  /*43f0*/  @P3 STG.E desc[UR36][R10.64+0x1a0], R5 ;  /* 0x0001a0050a003986 */ /* 0x0005ea000c101924 */
[----:B------:R-:W-:Y:S05]  /*4400*/  @!P0 BRA `(.L_x_137) ;  /* 0x0000000000048947 */ /* 0x000fea0003800000 */
[----:B------:R0:W5:Y:S02]  /*4410*/  LDG.E.LTC128B R25, desc[UR36][R6.64+0x1a4] ;  /* 0x0001a42406197981 */ /* 0x000164000c1e1920 */
.L_x_137:
[----:B------:R-:W-:Y:S05]  /*4420*/  BSYNC B1 ;  /* 0x0000000000017941 */ /* 0x000fea0003800000 */
.L_x_136:
[----:B-----5:R-:W-:Y:S01]  /*4430*/  FMUL R14, R25, R90 ;  /* 0x0000005a190e7220 */ /* 0x020fe20000400000 */
[----:B------:R-:W-:Y:S01]  /*4440*/  ISETP.GT.AND P1, PT, R3, 0x8, P1 ;  /* 0x000000080300780c */ /* 0x000fe20000f24270 */
[----:B------:R-:W-:Y:S02]  /*4450*/  BSSY B1, `(.L_x_138) ;  /* 0x0000005000017945 */ /* 0x000fe40003800000 */
[----:B------:R-:W-:-:S05]  /*4460*/  FFMA R77, R77, R23, R14 ;  /* 0x000000174d4d7223 */ /* 0x000fca000000000e */
[----:B------:R0:W-:Y:S05]  /*4470*/  @P0 STG.E desc[UR36][R10.64+0x1a4], R77 ;  /* 0x0001a44d0a000986 */ /* 0x0001ea000c101924 */
[----:B------:R-:W-:Y:S05]  /*4480*/  @!P1 BRA `(.L_x_139) ;  /* 0x0000000000049947 */ /* 0x000fea0003800000 */
[----:B------:R0:W5:Y:S02]  /*4490*/  LDG.E.LTC128B R25, desc[UR36][R8.64+0x1a0] ;  /* 0x0001a02408197981 */ /* 0x000164000c1e1920 */
.L_x_139:
[----:B------:R-:W-:Y:S05]  /*44a0*/  BSYNC B1 ;  /* 0x0000000000017941 */ /* 0x000fea0003800000 */
.L_x_138:
        /* <DEDUP_REMOVED lines=8> */
.L_x_141:
[----:B------:R-:W-:Y:S05]  /*4530*/  BSYNC B1 ;  /* 0x0000000000017941 */ /* 0x000fea0003800000 */
.L_x_140:
        /* <DEDUP_REMOVED lines=8> */
.L_x_143:
[----:B------:R-:W-:Y:S05]  /*45c0*/  BSYNC B1 ;  /* 0x0000000000017941 */ /* 0x000fea0003800000 */
.L_x_142:
[----:B--2--5:R-:W-:Y:S01]  /*45d0*/  FMUL R5, R25, R90 ;  /* 0x0000005a19057220 */ /* 0x024fe20000400000 */
[----:B------:R-:W-:Y:S01]  /*45e0*/  ISETP.GT.AND P2, PT, R3, RZ, P1 ;  /* 0x000000ff0300720c */ /* 0x000fe20000f44270 */
[----:B------:R-:W-:Y:S02]  /*45f0*/  BSSY B1, `(.L_x_144) ;  /* 0x0000005000017945 */ /* 0x000fe40003800000 */
[----:B------:R-:W-:-:S05]  /*4600*/  FFMA R5, R80, R23, R5 ;  /* 0x0000001750057223 */ /* 0x000fca0000000005 */
[----:B------:R2:W-:Y:S05]  /*4610*/  @P3 STG.E desc[UR36][R10.64+0x1c0], R5 ;  /* 0x0001c0050a003986 */ /* 0x0005ea000c101924 */
[----:B------:R-:W-:Y:S05]  /*4620*/  @!P2 BRA `(.L_x_145) ;  /* 0x000000000004a947 */ /* 0x000fea0003800000 */
[----:B------:R0:W5:Y:S02]  /*4630*/  LDG.E.LTC128B R25, desc[UR36][R6.64+0x1c4] ;  /* 0x0001c42406197981 */ /* 0x000164000c1e1920 */
.L_x_145:
[----:B------:R-:W-:Y:S05]  /*4640*/  BSYNC B1 ;  /* 0x0000000000017941 */ /* 0x000fea0003800000 */
.L_x_144:
[----:B-----5:R-:W-:Y:S01]  /*4650*/  FMUL R14, R25, R90 ;  /* 0x0000005a190e7220 */ /* 0x020fe20000400000 */
[----:B------:R-:W-:Y:S01]  /*4660*/  ISETP.GT.AND P0, PT, R3, 0x8, P0 ;  /* 0x000000080300780c */ /* 0x000fe20000704270 */
[----:B------:R-:W-:Y:S02]  /*4670*/  BSSY B1, `(.L_x_146) ;  /* 0x0000005000017945 */ /* 0x000fe40003800000 */
[----:B------:R-:W-:-:S05]  /*4680*/  FFMA R81, R81, R23, R14 ;  /* 0x0000001751517223 */ /* 0x000fca000000000e */
[----:B------:R0:W-:Y:S05]  /*4690*/  @P2 STG.E desc[UR36][R10.64+0x1c4], R81 ;  /* 0x0001c4510a002986 */ /* 0x0001ea000c101924 */
[----:B------:R-:W-:Y:S05]  /*46a0*/  @!P0 BRA `(.L_x_147) ;  /* 0x0000000000048947 */ /* 0x000fea0003800000 */
[----:B------:R0:W5:Y:S02]  /*46b0*/  LDG.E.LTC128B R25, desc[UR36][R8.64+0x1c0] ;  /* 0x0001c02408197981 */ /* 0x000164000c1e1920 */
.L_x_147:
[----:B------:R-:W-:Y:S05]  /*46c0*/  BSYNC B1 ;  /* 0x0000000000017941 */ /* 0x000fea0003800000 */
.L_x_146:
        /* <DEDUP_REMOVED lines=8> */
.L_x_149:
[----:B------:R-:W-:Y:S05]  /*4750*/  BSYNC B1 ;  /* 0x0000000000017941 */ /* 0x000fea0003800000 */
.L_x_148:
[----:B-----5:R-:W-:Y:S01]  /*4760*/  FMUL R14, R25, R90 ;  /* 0x0000005a190e7220 */ /* 0x020fe20000400000 */
[----:B------:R-:W-:Y:S01]  /*4770*/  ISETP.GT.AND P0, PT, R4, 0x79, PT ;  /* 0x000000790400780c */ /* 0x000fe20003f04270 */
[----:B------:R-:W-:Y:S01]  /*4780*/  @P1 IMAD.MOV.U32 R4, RZ, RZ, R12 ;  /* 0x000000ffff041224 */ /* 0x000fe200078e000c */
[----:B------:R-:W-:Y:S01]  /*4790*/  ISETP.GT.AND P3, PT, R3, RZ, P2 ;  /* 0x000000ff0300720c */ /* 0x000fe20001764270 */
[----:B------:R-:W-:Y:S01]  /*47a0*/  FFMA R83, R83, R23, R14 ;  /* 0x0000001753537223 */ /* 0x000fe2000000000e */
[----:B--2---:R-:W-:Y:S01]  /*47b0*/  @P1 IMAD.MOV.U32 R5, RZ, RZ, R13 ;  /* 0x000000ffff051224 */ /* 0x004fe200078e000d */
[----:B------:R-:W-:Y:S04]  /*47c0*/  BSSY B1, `(.L_x_150) ;  /* 0x0000004000017945 */ /* 0x000fe80003800000 */
[----:B------:R2:W-:Y:S06]  /*47d0*/  @P1 STG.E desc[UR36][R4.64+0x1c4], R83 ;  /* 0x0001c45304001986 */ /* 0x0005ec000c101924 */
[----:B------:R-:W-:Y:S05]  /*47e0*/  @!P3 BRA `(.L_x_151) ;  /* 0x000000000004b947 */ /* 0x000fea0003800000 */
[----:B------:R0:W5:Y:S02]  /*47f0*/  LDG.E.LTC128B R25, desc[UR36][R6.64+0x1e0] ;  /* 0x0001e02406197981 */ /* 0x000164000c1e1920 */
.L_x_151:
[----:B------:R-:W-:Y:S05]  /*4800*/  BSYNC B1 ;  /* 0x0000000000017941 */ /* 0x000fea0003800000 */
.L_x_150:
[----:B--2--5:R-:W-:Y:S01]  /*4810*/  FMUL R5, R25, R90 ;  /* 0x0000005a19057220 */ /* 0x024fe20000400000 */
[----:B------:R-:W-:Y:S01]  /*4820*/  @P3 IMAD.MOV.U32 R4, RZ, RZ, R10 ;  /* 0x000000ffff043224 */ /* 0x000fe200078e000a */
[----:B------:R-:W-:Y:S01]  /*4830*/  ISETP.GT.AND P1, PT, R3, RZ, P0 ;  /* 0x000000ff0300720c */ /* 0x000fe20000724270 */
[----:B------:R-:W-:Y:S01]  /*4840*/  BSSY B1, `(.L_x_152) ;  /* 0x0000006000017945 */ /* 0x000fe20003800000 */
[----:B------:R-:W-:Y:S01]  /*4850*/  FFMA R15, R84, R23, R5 ;  /* 0x00000017540f7223 */ /* 0x000fe20000000005 */
[----:B------:R-:W-:-:S05]  /*4860*/  @P3 IMAD.MOV.U32 R5, RZ, RZ, R11 ;  /* 0x000000ffff053224 */ /* 0x000fca00078e000b */
[----:B------:R2:W-:Y:S05]  /*4870*/  @P3 STG.E desc[UR36][R4.64+0x1e0], R15 ;  /* 0x0001e00f04003986 */ /* 0x0005ea000c101924 */
[----:B------:R-:W-:Y:S05]  /*4880*/  @!P1 BRA `(.L_x_153) ;  /* 0x0000000000049947 */ /* 0x000fea0003800000 */
[----:B------:R0:W5:Y:S02]  /*4890*/  LDG.E.LTC128B R25, desc[UR36][R6.64+0x1e4] ;  /* 0x0001e42406197981 */ /* 0x000164000c1e1920 */
.L_x_153:
[----:B------:R-:W-:Y:S05]  /*48a0*/  BSYNC B1 ;  /* 0x0000000000017941 */ /* 0x000fea0003800000 */
.L_x_152:
[----:B--2--5:R-:W-:Y:S01]  /*48b0*/  FMUL R4, R25, R90 ;  /* 0x0000005a19047220 */ /* 0x024fe20000400000 */
[----:B------:R-:W-:Y:S01]  /*48c0*/  ISETP.GT.AND P2, PT, R3, 0x8, P2 ;  /* 0x000000080300780c */ /* 0x000fe20001744270 */
[----:B------:R-:W-:Y:S02]  /*48d0*/  BSSY B1, `(.L_x_154) ;  /* 0x0000005000017945 */ /* 0x000fe40003800000 */
[----:B------:R-:W-:-:S05]  /*48e0*/  FFMA R85, R85, R23, R4 ;  /* 0x0000001755557223 */ /* 0x000fca0000000004 */
[----:B------:R2:W-:Y:S05]  /*48f0*/  @P1 STG.E desc[UR36][R10.64+0x1e4], R85 ;  /* 0x0001e4550a001986 */ /* 0x0005ea000c101924 */
[----:B------:R-:W-:Y:S05]  /*4900*/  @!P2 BRA `(.L_x_155) ;  /* 0x000000000004a947 */ /* 0x000fea0003800000 */
[----:B------:R0:W5:Y:S02]  /*4910*/  LDG.E.LTC128B R25, desc[UR36][R8.64+0x1e0] ;  /* 0x0001e02408197981 */ /* 0x000164000c1e1920 */
.L_x_155:
[----:B------:R-:W-:Y:S05]  /*4920*/  BSYNC B1 ;  /* 0x0000000000017941 */ /* 0x000fea0003800000 */
.L_x_154:
[----:B-----5:R-:W-:Y:S01]  /*4930*/  FMUL R5, R25, R90 ;  /* 0x0000005a19057220 */ /* 0x020fe20000400000 */
[----:B------:R-:W-:Y:S01]  /*4940*/  @P2 IMAD.MOV.U32 R4, RZ, RZ, R12 ;  /* 0x000000ffff042224 */ /* 0x000fe200078e000c */
[----:B------:R-:W-:Y:S01]  /*4950*/  ISETP.GT.AND P0, PT, R3, 0x8, P0 ;  /* 0x000000080300780c */ /* 0x000fe20000704270 */
[----:B------:R-:W-:Y:S01]  /*4960*/  BSSY B1, `(.L_x_156) ;  /* 0x0000006000017945 */ /* 0x000fe20003800000 */
[----:B01--4-:R-:W-:Y:S01]  /*4970*/  FFMA R7, R86, R23, R5 ;  /* 0x0000001756077223 */ /* 0x013fe20000000005 */
[----:B------:R-:W-:-:S05]  /*4980*/  @P2 IMAD.MOV.U32 R5, RZ, RZ, R13 ;  /* 0x000000ffff052224 */ /* 0x000fca00078e000d */
[----:B------:R0:W-:Y:S05]  /*4990*/  @P2 STG.E desc[UR36][R4.64+0x1e0], R7 ;  /* 0x0001e00704002986 */ /* 0x0001ea000c101924 */
[----:B------:R-:W-:Y:S05]  /*49a0*/  @!P0 BRA `(.L_x_157) ;  /* 0x0000000000048947 */ /* 0x000fea0003800000 */
[----:B------:R1:W5:Y:S02]  /*49b0*/  LDG.E.LTC128B R25, desc[UR36][R8.64+0x1e4] ;  /* 0x0001e42408197981 */ /* 0x000364000c1e1920 */
.L_x_157:
[----:B------:R-:W-:Y:S05]  /*49c0*/  BSYNC B1 ;  /* 0x0000000000017941 */ /* 0x000fea0003800000 */
.L_x_156:
[----:B0----5:R-:W-:-:S04]  /*49d0*/  FMUL R4, R25, R90 ;  /* 0x0000005a19047220 */ /* 0x021fc80000400000 */
[----:B------:R-:W-:Y:S01]  /*49e0*/  FFMA R87, R87, R23, R4 ;  /* 0x0000001757577223 */ /* 0x000fe20000000004 */
[----:B------:R-:W-:Y:S06]  /*49f0*/  @!P0 BRA `(.L_x_158) ;  /* 0x0000000c00c88947 */ /* 0x000fec0003800000 */
[----:B------:R0:W-:Y:S01]  /*4a00*/  STG.E desc[UR36][R12.64+0x1e4], R87 ;  /* 0x0001e4570c007986 */ /* 0x0001e2000c101924 */
[----:B------:R-:W-:Y:S05]  /*4a10*/  BRA `(.L_x_158) ;  /* 0x0000000c00c07947 */ /* 0x000fea0003800000 */
.L_x_33:
[----:B------:R-:W-:Y:S01]  /*4a20*/  ISETP.GT.AND P0, PT, R4, 0x1, PT ;  /* 0x000000010400780c */ /* 0x000fe20003f04270 */
[----:B------:R-:W-:Y:S01]  /*4a30*/  ULDC.64 UR4, c[0x0][0x5c0] ;  /* 0x0001700000047ab9 */ /* 0x000fe20000000a00 */
[-C--:B------:R-:W-:Y:S01]  /*4a40*/  FMUL R5, R24, R23.reuse ;  /* 0x0000001718057220 */ /* 0x080fe20000400000 */
[C---:B------:R-:W-:Y:S01]  /*4a50*/  LEA R6, P4, R106.reuse, UR4, 0x2 ;  /* 0x000000046a067c11 */ /* 0x040fe2000f8810ff */
[-C--:B------:R-:W-:Y:S01]  /*4a60*/  FMUL R25, R25, R23.reuse ;  /* 0x0000001719197220 */ /* 0x080fe20000400000 */
[----:B------:R-:W-:Y:S01]  /*4a70*/  ISETP.GT.AND P2, PT, R3, RZ, P0 ;  /* 0x000000ff0300720c */ /* 0x000fe20000744270 */
[-C--:B------:R-:W-:Y:S01]  /*4a80*/  FMUL R27, R27, R23.reuse ;  /* 0x000000171b1b7220 */ /* 0x080fe20000400000 */
[----:B------:R-:W-:Y:S01]  /*4a90*/  LEA.HI.X R7, R106, UR5, R115, 0x2, P4 ;  /* 0x000000056a077c11 */ /* 0x000fe2000a0f1473 */
[-C--:B------:R-:W-:Y:S01]  /*4aa0*/  FMUL R11, R28, R23.reuse ;  /* 0x000000171c0b7220 */ /* 0x080fe20000400000 */
[----:B------:R-:W-:Y:S01]  /*4ab0*/  ISETP.GT.AND P3, PT, R3, 0x8, P3 ;  /* 0x000000080300780c */ /* 0x000fe20001f64270 */
[-C--:B------:R-:W-:Y:S01]  /*4ac0*/  FMUL R29, R29, R23.reuse ;  /* 0x000000171d1d7220 */ /* 0x080fe20000400000 */
[----:B------:R-:W-:Y:S01]  /*4ad0*/  SHF.L.U64.HI R9, R91, 0x2, R92 ;  /* 0x000000025b097819 */ /* 0x000fe2000001025c */
[----:B------:R0:W-:Y:S01]  /*4ae0*/  @P1 STG.E desc[UR36][R6.64], R5 ;  /* 0x0000000506001986 */ /* 0x0001e2000c101924 */
[----:B------:R-:W-:Y:S01]  /*4af0*/  ISETP.GT.AND P0, PT, R3, 0x8, P0 ;  /* 0x000000080300780c */ /* 0x000fe20000704270 */
[-C--:B------:R-:W-:Y:S01]  /*4b00*/  FMUL R31, R31, R23.reuse ;  /* 0x000000171f1f7220 */ /* 0x080fe20000400000 */
[----:B------:R-:W-:Y:S01]  /*4b10*/  LEA R8, P1, R91, R6, 0x2 ;  /* 0x000000065b087211 */ /* 0x000fe200078210ff */
[-C--:B------:R-:W-:Y:S01]  /*4b20*/  FMUL R33, R33, R23.reuse ;  /* 0x0000001721217220 */ /* 0x080fe20000400000 */
[C---:B------:R-:W-:Y:S01]  /*4b30*/  ISETP.GT.AND P5, PT, R4.reuse, 0x8, PT ;  /* 0x000000080400780c */ /* 0x040fe20003fa4270 */
[----:B------:R-:W-:Y:S01]  /*4b40*/  @P2 STG.E desc[UR36][R6.64+0x4], R25 ;  /* 0x0000041906002986 */ /* 0x000fe2000c101924 */
[----:B------:R-:W-:Y:S01]  /*4b50*/  ISETP.GT.AND P4, PT, R4, 0x9, PT ;  /* 0x000000090400780c */ /* 0x000fe20003f84270 */
[----:B------:R-:W-:Y:S01]  /*4b60*/  IMAD.X R9, R9, 0x1, R7, P1 ;  /* 0x0000000109097824 */ /* 0x000fe200008e0607 */
[----:B------:R-:W-:Y:S01]  /*4b70*/  ISETP.GT.AND P2, PT, R3, RZ, P5 ;  /* 0x000000ff0300720c */ /* 0x000fe20002f44270 */
[-C--:B------:R-:W-:Y:S01]  /*4b80*/  FMUL R35, R35, R23.reuse ;  /* 0x0000001723237220 */ /* 0x080fe20000400000 */
[C---:B------:R-:W-:Y:S01]  /*4b90*/  ISETP.GT.AND P1, PT, R3.reuse, RZ, P4 ;  /* 0x000000ff0300720c */ /* 0x040fe20002724270 */
[-C--:B0-----:R-:W-:Y:S01]  /*4ba0*/  FMUL R5, R26, R23.reuse ;  /* 0x000000171a057220 */ /* 0x081fe20000400000 */
[----:B------:R-:W-:Y:S01]  /*4bb0*/  ISETP.GT.AND P4, PT, R3, 0x8, P4 ;  /* 0x000000080300780c */ /* 0x000fe20002784270 */
[-C--:B------:R-:W-:Y:S01]  /*4bc0*/  FMUL R37, R37, R23.reuse ;  /* 0x0000001725257220 */ /* 0x080fe20000400000 */
[-C--:B------:R-:W-:Y:S01]  /*4bd0*/  FMUL R39, R39, R23.reuse ;  /* 0x0000001727277220 */ /* 0x080fe20000400000 */
[-C--:B------:R-:W-:Y:S01]  /*4be0*/  FMUL R41, R41, R23.reuse ;  /* 0x0000001729297220 */ /* 0x080fe20000400000 */
[----:B------:R0:W-:Y:S01]  /*4bf0*/  @P3 STG.E desc[UR36][R8.64], R5 ;  /* 0x0000000508003986 */ /* 0x0001e2000c101924 */
[C---:B------:R-:W-:Y:S01]  /*4c00*/  ISETP.GT.AND P3, PT, R4.reuse, 0x11, PT ;  /* 0x000000110400780c */ /* 0x040fe20003f64270 */
[-C--:B------:R-:W-:Y:S01]  /*4c10*/  FMUL R43, R43, R23.reuse ;  /* 0x000000172b2b7220 */ /* 0x080fe20000400000 */
[-C--:B------:R-:W-:Y:S01]  /*4c20*/  FMUL R45, R45, R23.reuse ;  /* 0x000000172d2d7220 */ /* 0x080fe20000400000 */
[----:B------:R-:W-:Y:S01]  /*4c30*/  @P0 STG.E desc[UR36][R8.64+0x4], R27 ;  /* 0x0000041b08000986 */ /* 0x000fe2000c101924 */
[----:B------:R-:W-:Y:S01]  /*4c40*/  ISETP.GT.AND P0, PT, R3, 0x8, P5 ;  /* 0x000000080300780c */ /* 0x000fe20002f04270 */
[-C--:B------:R-:W-:Y:S01]  /*4c50*/  FMUL R47, R47, R23.reuse ;  /* 0x000000172f2f7220 */ /* 0x080fe20000400000 */
[----:B------:R-:W-:Y:S01]  /*4c60*/  ISETP.GT.AND P5, PT, R4, 0x10, PT ;  /* 0x000000100400780c */ /* 0x000fe20003fa4270 */
[----:B------:R1:W-:Y:S01]  /*4c70*/  @P2 STG.E desc[UR36][R6.64+0x20], R11 ;  /* 0x0000200b06002986 */ /* 0x0003e2000c101924 */
[-C--:B------:R-:W-:Y:S01]  /*4c80*/  FMUL R49, R49, R23.reuse ;  /* 0x0000001731317220 */ /* 0x080fe20000400000 */
[-C--:B------:R-:W-:Y:S01]  /*4c90*/  FMUL R51, R51, R23.reuse ;  /* 0x0000001733337220 */ /* 0x080fe20000400000 */
[C---:B------:R-:W-:Y:S01]  /*4ca0*/  ISETP.GT.AND P2, PT, R3.reuse, RZ, P5 ;  /* 0x000000ff0300720c */ /* 0x040fe20002f44270 */
[----:B------:R-:W-:Y:S01]  /*4cb0*/  @P1 STG.E desc[UR36][R6.64+0x24], R29 ;  /* 0x0000241d06001986 */ /* 0x000fe2000c101924 */
[C---:B------:R-:W-:Y:S01]  /*4cc0*/  ISETP.GT.AND P1, PT, R3.reuse, RZ, P3 ;  /* 0x000000ff0300720c */ /* 0x040fe20001f24270 */
[-C--:B0-----:R-:W-:Y:S01]  /*4cd0*/  FMUL R5, R30, R23.reuse ;  /* 0x000000171e057220 */ /* 0x081fe20000400000 */
[----:B------:R-:W-:Y:S01]  /*4ce0*/  ISETP.GT.AND P3, PT, R3, 0x8, P3 ;  /* 0x000000080300780c */ /* 0x000fe20001f64270 */
[-C--:B------:R-:W-:Y:S01]  /*4cf0*/  FMUL R53, R53, R23.reuse ;  /* 0x0000001735357220 */ /* 0x080fe20000400000 */
[-C--:B------:R-:W-:Y:S01]  /*4d00*/  FMUL R55, R55, R23.reuse ;  /* 0x0000001737377220 */ /* 0x080fe20000400000 */
[-C--:B------:R-:W-:Y:S01]  /*4d10*/  FMUL R57, R57, R23.reuse ;  /* 0x0000001739397220 */ /* 0x080fe20000400000 */
[----:B------:R0:W-:Y:S01]  /*4d20*/  @P0 STG.E desc[UR36][R8.64+0x20], R5 ;  /* 0x0000200508000986 */ /* 0x0001e2000c101924 */
[-C--:B-1----:R-:W-:Y:S01]  /*4d30*/  FMUL R11, R32, R23.reuse ;  /* 0x00000017200b7220 */ /* 0x082fe20000400000 */
[----:B------:R-:W-:Y:S01]  /*4d40*/  ISETP.GT.AND P0, PT, R3, 0x8, P5 ;  /* 0x000000080300780c */ /* 0x000fe20002f04270 */
[-C--:B------:R-:W-:Y:S01]  /*4d50*/  FMUL R59, R59, R23.reuse ;  /* 0x000000173b3b7220 */ /* 0x080fe20000400000 */
[----:B------:R-:W-:Y:S01]  /*4d60*/  @P4 STG.E desc[UR36][R8.64+0x24], R31 ;  /* 0x0000241f08004986 */ /* 0x000fe2000c101924 */
[C---:B------:R-:W-:Y:S01]  /*4d70*/  ISETP.GT.AND P5, PT, R4.reuse, 0x18, PT ;  /* 0x000000180400780c */ /* 0x040fe20003fa4270 */
[-C--:B------:R-:W-:Y:S01]  /*4d80*/  FMUL R61, R61, R23.reuse ;  /* 0x000000173d3d7220 */ /* 0x080fe20000400000 */
[----:B------:R-:W-:Y:S01]  /*4d90*/  ISETP.GT.AND P4, PT, R4, 0x19, PT ;  /* 0x000000190400780c */ /* 0x000fe20003f84270 */
[----:B------:R1:W-:Y:S01]  /*4da0*/  @P2 STG.E desc[UR36][R6.64+0x40], R11 ;  /* 0x0000400b06002986 */ /* 0x0003e2000c101924 */
[----:B------:R-:W-:Y:S01]  /*4db0*/  ISETP.GT.AND P2, PT, R3, RZ, P5 ;  /* 0x000000ff0300720c */ /* 0x000fe20002f44270 */
[-C--:B------:R-:W-:Y:S01]  /*4dc0*/  FMUL R63, R63, R23.reuse ;  /* 0x000000173f3f7220 */ /* 0x080fe20000400000 */
[-C--:B------:R-:W-:Y:S01]  /*4dd0*/  FMUL R65, R65, R23.reuse ;  /* 0x0000001741417220 */ /* 0x080fe20000400000 */
        /* <DEDUP_REMOVED lines=32> */
[----:B------:R-:W-:Y:S01]  /*4fe0*/  FMUL R87, R87, R23 ;  /* 0x0000001757577220 */ /* 0x000fe20000400000 */
[----:B------:R-:W-:Y:S01]  /*4ff0*/  ISETP.GT.AND P4, PT, R4, 0x29, PT ;  /* 0x000000290400780c */ /* 0x000fe20003f84270 */
[----:B------:R1:W-:Y:S01]  /*5000*/  @P2 STG.E desc[UR36][R6.64+0x80], R11 ;  /* 0x0000800b06002986 */ /* 0x0003e2000c101924 */
[----:B------:R-:W-:-:S03]  /*5010*/  ISETP.GT.AND P2, PT, R3, RZ, P5 ;  /* 0x000000ff0300720c */ /* 0x000fc60002f44270 */
[----:B------:R-:W-:Y:S01]  /*5020*/  @P1 STG.E desc[UR36][R6.64+0x84], R41 ;  /* 0x0000842906001986 */ /* 0x000fe2000c101924 */
[C---:B------:R-:W-:Y:S01]  /*5030*/  ISETP.GT.AND P1, PT, R3.reuse, RZ, P4 ;  /* 0x000000ff0300720c */ /* 0x040fe20002724270 */
[----:B0-----:R-:W-:Y:S01]  /*5040*/  FMUL R5, R42, R23 ;  /* 0x000000172a057220 */ /* 0x001fe20000400000 */
[----:B------:R-:W-:-:S04]  /*5050*/  ISETP.GT.AND P4, PT, R3, 0x8, P4 ;  /* 0x000000080300780c */ /* 0x000fc80002784270 */
[----:B------:R0:W-:Y:S01]  /*5060*/  @P0 STG.E desc[UR36][R8.64+0x80], R5 ;  /* 0x0000800508000986 */ /* 0x0001e2000c101924 */
[----:B-1----:R-:W-:Y:S01]  /*5070*/  FMUL R11, R44, R23 ;  /* 0x000000172c0b7220 */ /* 0x002fe20000400000 */
[C---:B------:R-:W-:Y:S02]  /*5080*/  ISETP.GT.AND P0, PT, R3.reuse, 0x8, P5 ;  /* 0x000000080300780c */ /* 0x040fe40002f04270 */
[----:B------:R-:W-:Y:S01]  /*5090*/  @P3 STG.E desc[UR36][R8.64+0x84], R43 ;  /* 0x0000842b08003986 */ /* 0x000fe2000c101924 */
[C---:B------:R-:W-:Y:S02]  /*50a0*/  ISETP.GT.AND P5, PT, R4.reuse, 0x30, PT ;  /* 0x000000300400780c */ /* 0x040fe40003fa4270 */
        /* <DEDUP_REMOVED lines=21> */
[----:B------:R-:W-:Y:S02]  /*5200*/  ISETP.GT.AND P0, PT, R3, 0x8, P5 ;  /* 0x000000080300780c */ /* 0x000fe40002f04270 */
[----:B------:R-:W-:Y:S01]  /*5210*/  @P3 STG.E desc[UR36][R8.64+0xc4], R51 ;  /* 0x0000c43308003986 */ /* 0x000fe2000c101924 */
[----:B------:R-:W-:-:S03]  /*5220*/  ISETP.GT.AND P5, PT, R4, 0x40, PT ;  /* 0x000000400400780c */ /* 0x000fc60003fa4270 */
[----:B------:R1:W-:Y:S01]  /*5230*/  @P2 STG.E desc[UR36][R6.64+0xe0], R11 ;  /* 0x0000e00b06002986 */ /* 0x0003e2000c101924 */
[----:B------:R-:W-:-:S03]  /*5240*/  ISETP.GT.AND P3, PT, R3, RZ, P5 ;  /* 0x000000ff0300720c */ /* 0x000fc60002f64270 */
[----:B------:R-:W-:Y:S01]  /*5250*/  @P1 STG.E desc[UR36][R6.64+0xe4], R53 ;  /* 0x0000e43506001986 */ /* 0x000fe2000c101924 */
[----:B------:R-:W-:Y:S01]  /*5260*/  ISETP.GT.AND P1, PT, R4, 0x41, PT ;  /* 0x000000410400780c */ /* 0x000fe20003f24270 */
[----:B0-----:R-:W-:-:S03]  /*5270*/  FMUL R5, R54, R23 ;  /* 0x0000001736057220 */ /* 0x001fc60000400000 */
[C---:B------:R-:W-:Y:S02]  /*5280*/  ISETP.GT.AND P2, PT, R3.reuse, RZ, P1 ;  /* 0x000000ff0300720c */ /* 0x040fe40000f44270 */
[----:B------:R0:W-:Y:S01]  /*5290*/  @P0 STG.E desc[UR36][R8.64+0xe0], R5 ;  /* 0x0000e00508000986 */ /* 0x0001e2000c101924 */
[-C--:B-1----:R-:W-:Y:S01]  /*52a0*/  FMUL R11, R56, R23.reuse ;  /* 0x00000017380b7220 */ /* 0x082fe20000400000 */
[C---:B------:R-:W-:Y:S02]  /*52b0*/  ISETP.GT.AND P0, PT, R3.reuse, 0x8, P5 ;  /* 0x000000080300780c */ /* 0x040fe40002f04270 */
[----:B------:R-:W-:Y:S01]  /*52c0*/  @P4 STG.E desc[UR36][R8.64+0xe4], R55 ;  /* 0x0000e43708004986 */ /* 0x000fe2000c101924 */
[C---:B------:R-:W-:Y:S02]  /*52d0*/  ISETP.GT.AND P1, PT, R3.reuse, 0x8, P1 ;  /* 0x000000080300780c */ /* 0x040fe40000f24270 */
[C---:B------:R-:W-:Y:S01]  /*52e0*/  ISETP.GT.AND P5, PT, R4.reuse, 0x48, PT ;  /* 0x000000480400780c */ /* 0x040fe20003fa4270 */
[----:B------:R1:W-:Y:S03]  /*52f0*/  @P3 STG.E desc[UR36][R6.64+0x100], R11 ;  /* 0x0001000b06003986 */ /* 0x0003e6000c101924 */
[----:B------:R-:W-:Y:S01]  /*5300*/  ISETP.GT.AND P4, PT, R3, RZ, P5 ;  /* 0x000000ff0300720c */ /* 0x000fe20002f84270 */
[----:B------:R-:W-:Y:S01]  /*5310*/  @P2 STG.E desc[UR36][R6.64+0x104], R57 ;  /* 0x0001043906002986 */ /* 0x000fe2000c101924 */
[----:B------:R-:W-:Y:S01]  /*5320*/  ISETP.GT.AND P2, PT, R4, 0x49, PT ;  /* 0x000000490400780c */ /* 0x000fe20003f44270 */
[----:B0-----:R-:W-:-:S03]  /*5330*/  FMUL R5, R58, R23 ;  /* 0x000000173a057220 */ /* 0x001fc60000400000 */
[C---:B------:R-:W-:Y:S02]  /*5340*/  ISETP.GT.AND P3, PT, R3.reuse, RZ, P2 ;  /* 0x000000ff0300720c */ /* 0x040fe40001764270 */
[----:B------:R0:W-:Y:S01]  /*5350*/  @P0 STG.E desc[UR36][R8.64+0x100], R5 ;  /* 0x0001000508000986 */ /* 0x0001e2000c101924 */
[----:B-1----:R-:W-:Y:S01]  /*5360*/  FMUL R11, R60, R23 ;  /* 0x000000173c0b7220 */ /* 0x002fe20000400000 */
[C---:B------:R-:W-:Y:S02]  /*5370*/  ISETP.GT.AND P2, PT, R3.reuse, 0x8, P2 ;  /* 0x000000080300780c */ /* 0x040fe40001744270 */
[----:B------:R-:W-:Y:S01]  /*5380*/  @P1 STG.E desc[UR36][R8.64+0x104], R59 ;  /* 0x0001043b08001986 */ /* 0x000fe2000c101924 */
[----:B------:R-:W-:Y:S02]  /*5390*/  ISETP.GT.AND P1, PT, R3, 0x8, P5 ;  /* 0x000000080300780c */ /* 0x000fe40002f24270 */
[C---:B------:R-:W-:Y:S01]  /*53a0*/  ISETP.GT.AND P5, PT, R4.reuse, 0x50, PT ;  /* 0x000000500400780c */ /* 0x040fe20003fa4270 */
[----:B------:R1:W-:Y:S01]  /*53b0*/  @P4 STG.E desc[UR36][R6.64+0x120], R11 ;  /* 0x0001200b06004986 */ /* 0x0003e2000c101924 */
[----:B------:R-:W-:-:S03]  /*53c0*/  ISETP.GT.AND P0, PT, R4, 0x51, PT ;  /* 0x000000510400780c */ /* 0x000fc60003f04270 */
[----:B------:R-:W-:Y:S01]  /*53d0*/  @P3 STG.E desc[UR36][R6.64+0x124], R61 ;  /* 0x0001243d06003986 */ /* 0x000fe2000c101924 */
[C---:B------:R-:W-:Y:S01]  /*53e0*/  ISETP.GT.AND P3, PT, R3.reuse, RZ, P5 ;  /* 0x000000ff0300720c */ /* 0x040fe20002f64270 */
[-C--:B0-----:R-:W-:Y:S01]  /*53f0*/  FMUL R5, R62, R23.reuse ;  /* 0x000000173e057220 */ /* 0x081fe20000400000 */
[C---:B------:R-:W-:Y:S02]  /*5400*/  ISETP.GT.AND P4, PT, R3.reuse, RZ, P0 ;  /* 0x000000ff0300720c */ /* 0x040fe40000784270 */
[C---:B------:R-:W-:Y:S02]  /*5410*/  ISETP.GT.AND P0, PT, R3.reuse, 0x8, P0 ;  /* 0x000000080300780c */ /* 0x040fe40000704270 */
[----:B------:R0:W-:Y:S01]  /*5420*/  @P1 STG.E desc[UR36][R8.64+0x120], R5 ;  /* 0x0001200508001986 */ /* 0x0001e2000c101924 */
[----:B------:R-:W-:Y:S01]  /*5430*/  ISETP.GT.AND P1, PT, R3, 0x8, P5 ;  /* 0x000000080300780c */ /* 0x000fe20002f24270 */
[----:B-1----:R-:W-:Y:S02]  /*5440*/  FMUL R11, R64, R23 ;  /* 0x00000017400b7220 */ /* 0x002fe40000400000 */
[----:B------:R-:W-:Y:S01]  /*5450*/  @P2 STG.E desc[UR36][R8.64+0x124], R63 ;  /* 0x0001243f08002986 */ /* 0x000fe2000c101924 */
[----:B------:R-:W-:-:S03]  /*5460*/  ISETP.GT.AND P2, PT, R4, 0x58, PT ;  /* 0x000000580400780c */ /* 0x000fc60003f44270 */
[----:B------:R1:W-:Y:S01]  /*5470*/  @P3 STG.E desc[UR36][R6.64+0x140], R11 ;  /* 0x0001400b06003986 */ /* 0x0003e2000c101924 */
[C---:B------:R-:W-:Y:S02]  /*5480*/  ISETP.GT.AND P5, PT, R3.reuse, RZ, P2 ;  /* 0x000000ff0300720c */ /* 0x040fe400017a4270 */
[----:B------:R-:W-:Y:S01]  /*5490*/  ISETP.GT.AND P3, PT, R4, 0x59, PT ;  /* 0x000000590400780c */ /* 0x000fe20003f64270 */
[-C--:B0-----:R-:W-:Y:S01]  /*54a0*/  FMUL R5, R66, R23.reuse ;  /* 0x0000001742057220 */ /* 0x081fe20000400000 */
[----:B------:R-:W-:Y:S01]  /*54b0*/  @P4 STG.E desc[UR36][R6.64+0x144], R65 ;  /* 0x0001444106004986 */ /* 0x000fe2000c101924 */
[C---:B------:R-:W-:Y:S02]  /*54c0*/  ISETP.GT.AND P2, PT, R3.reuse, 0x8, P2 ;  /* 0x000000080300780c */ /* 0x040fe40001744270 */
[C---:B------:R-:W-:Y:S01]  /*54d0*/  ISETP.GT.AND P4, PT, R3.reuse, RZ, P3 ;  /* 0x000000ff0300720c */ /* 0x040fe20001f84270 */
[----:B------:R0:W-:Y:S01]  /*54e0*/  @P1 STG.E desc[UR36][R8.64+0x140], R5 ;  /* 0x0001400508001986 */ /* 0x0001e2000c101924 */
[----:B------:R-:W-:Y:S01]  /*54f0*/  ISETP.GT.AND P3, PT, R3, 0x8, P3 ;  /* 0x000000080300780c */ /* 0x000fe20001f64270 */
[----:B-1----:R-:W-:-:S02]  /*5500*/  FMUL R11, R68, R23 ;  /* 0x00000017440b7220 */ /* 0x002fc40000400000 */
[----:B------:R-:W-:Y:S01]  /*5510*/  @P0 STG.E desc[UR36][R8.64+0x144], R67 ;  /* 0x0001444308000986 */ /* 0x000fe2000c101924 */
[C---:B------:R-:W-:Y:S02]  /*5520*/  ISETP.GT.AND P0, PT, R4.reuse, 0x60, PT ;  /* 0x000000600400780c */ /* 0x040fe40003f04270 */
[----:B------:R-:W-:Y:S01]  /*5530*/  ISETP.GT.AND P1, PT, R4, 0x61, PT ;  /* 0x000000610400780c */ /* 0x000fe20003f24270 */
[----:B------:R1:W-:Y:S01]  /*5540*/  @P5 STG.E desc[UR36][R6.64+0x160], R11 ;  /* 0x0001600b06005986 */ /* 0x0003e2000c101924 */
[C---:B------:R-:W-:Y:S02]  /*5550*/  ISETP.GT.AND P5, PT, R3.reuse, RZ, P0 ;  /* 0x000000ff0300720c */ /* 0x040fe400007a4270 */
[C---:B------:R-:W-:Y:S01]  /*5560*/  ISETP.GT.AND P0, PT, R3.reuse, 0x8, P0 ;  /* 0x000000080300780c */ /* 0x040fe20000704270 */
[----:B0-----:R-:W-:Y:S01]  /*5570*/  FMUL R5, R70, R23 ;  /* 0x0000001746057220 */ /* 0x001fe20000400000 */
[----:B------:R-:W-:Y:S01]  /*5580*/  @P4 STG.E desc[UR36][R6.64+0x164], R69 ;  /* 0x0001644506004986 */ /* 0x000fe2000c101924 */
[----:B------:R-:W-:-:S02]  /*5590*/  ISETP.GT.AND P4, PT, R3, RZ, P1 ;  /* 0x000000ff0300720c */ /* 0x000fc40000f84270 */
[----:B------:R-:W-:Y:S01]  /*55a0*/  ISETP.GT.AND P1, PT, R3, 0x8, P1 ;  /* 0x000000080300780c */ /* 0x000fe20000f24270 */
[----:B------:R0:W-:Y:S01]  /*55b0*/  @P2 STG.E desc[UR36][R8.64+0x160], R5 ;  /* 0x0001600508002986 */ /* 0x0001e2000c101924 */
[----:B------:R-:W-:Y:S01]  /*55c0*/  ISETP.GT.AND P2, PT, R4, 0x68, PT ;  /* 0x000000680400780c */ /* 0x000fe20003f44270 */
[----:B-1----:R-:W-:Y:S02]  /*55d0*/  FMUL R11, R72, R23 ;  /* 0x00000017480b7220 */ /* 0x002fe40000400000 */
[----:B------:R-:W-:Y:S01]  /*55e0*/  @P3 STG.E desc[UR36][R8.64+0x164], R71 ;  /* 0x0001644708003986 */ /* 0x000fe2000c101924 */
[----:B------:R-:W-:-:S03]  /*55f0*/  ISETP.GT.AND P3, PT, R4, 0x69, PT ;  /* 0x000000690400780c */ /* 0x000fc60003f64270 */
[----:B------:R1:W-:Y:S01]  /*5600*/  @P5 STG.E desc[UR36][R6.64+0x180], R11 ;  /* 0x0001800b06005986 */ /* 0x0003e2000c101924 */
[C---:B------:R-:W-:Y:S02]  /*5610*/  ISETP.GT.AND P5, PT, R3.reuse, RZ, P2 ;  /* 0x000000ff0300720c */ /* 0x040fe400017a4270 */
[C---:B------:R-:W-:Y:S01]  /*5620*/  ISETP.GT.AND P2, PT, R3.reuse, 0x8, P2 ;  /* 0x000000080300780c */ /* 0x040fe20001744270 */
[-C--:B0-----:R-:W-:Y:S01]  /*5630*/  FMUL R5, R74, R23.reuse ;  /* 0x000000174a057220 */ /* 0x081fe20000400000 */
[----:B------:R-:W-:Y:S01]  /*5640*/  @P4 STG.E desc[UR36][R6.64+0x184], R73 ;  /* 0x0001844906004986 */ /* 0x000fe2000c101924 */
[C---:B------:R-:W-:Y:S02]  /*5650*/  ISETP.GT.AND P4, PT, R3.reuse, RZ, P3 ;  /* 0x000000ff0300720c */ /* 0x040fe40001f84270 */
[----:B------:R-:W-:Y:S01]  /*5660*/  ISETP.GT.AND P3, PT, R3, 0x8, P3 ;  /* 0x000000080300780c */ /* 0x000fe20001f64270 */
[----:B------:R0:W-:Y:S01]  /*5670*/  @P0 STG.E desc[UR36][R8.64+0x180], R5 ;  /* 0x0001800508000986 */ /* 0x0001e2000c101924 */
[----:B------:R-:W-:Y:S01]  /*5680*/  ISETP.GT.AND P0, PT, R4, 0x70, PT ;  /* 0x000000700400780c */ /* 0x000fe20003f04270 */
[----:B-1----:R-:W-:-:S02]  /*5690*/  FMUL R11, R76, R23 ;  /* 0x000000174c0b7220 */ /* 0x002fc40000400000 */
[----:B------:R-:W-:Y:S01]  /*56a0*/  @P1 STG.E desc[UR36][R8.64+0x184], R75 ;  /* 0x0001844b08001986 */ /* 0x000fe2000c101924 */
[----:B------:R-:W-:-:S03]  /*56b0*/  ISETP.GT.AND P1, PT, R4, 0x71, PT ;  /* 0x000000710400780c */ /* 0x000fc60003f24270 */
[----:B------:R1:W-:Y:S01]  /*56c0*/  @P5 STG.E desc[UR36][R6.64+0x1a0], R11 ;  /* 0x0001a00b06005986 */ /* 0x0003e2000c101924 */
[C---:B------:R-:W-:Y:S02]  /*56d0*/  ISETP.GT.AND P5, PT, R3.reuse, RZ, P0 ;  /* 0x000000ff0300720c */ /* 0x040fe400007a4270 */
[C---:B------:R-:W-:Y:S01]  /*56e0*/  ISETP.GT.AND P0, PT, R3.reuse, 0x8, P0 ;  /* 0x000000080300780c */ /* 0x040fe20000704270 */
[----:B------:R-:W-:Y:S01]  /*56f0*/  @P4 STG.E desc[UR36][R6.64+0x1a4], R77 ;  /* 0x0001a44d06004986 */ /* 0x000fe2000c101924 */
[-C--:B0-----:R-:W-:Y:S01]  /*5700*/  FMUL R5, R78, R23.reuse ;  /* 0x000000174e057220 */ /* 0x081fe20000400000 */
[C---:B------:R-:W-:Y:S02]  /*5710*/  ISETP.GT.AND P4, PT, R3.reuse, RZ, P1 ;  /* 0x000000ff0300720c */ /* 0x040fe40000f84270 */
[----:B------:R-:W-:Y:S02]  /*5720*/  ISETP.GT.AND P1, PT, R3, 0x8, P1 ;  /* 0x000000080300780c */ /* 0x000fe40000f24270 */
[----:B------:R0:W-:Y:S01]  /*5730*/  @P2 STG.E desc[UR36][R8.64+0x1a0], R5 ;  /* 0x0001a00508002986 */ /* 0x0001e2000c101924 */
[----:B------:R-:W-:Y:S01]  /*5740*/  ISETP.GT.AND P2, PT, R4, 0x78, PT ;  /* 0x000000780400780c */ /* 0x000fe20003f44270 */
[----:B-1----:R-:W-:-:S02]  /*5750*/  FMUL R11, R80, R23 ;  /* 0x00000017500b7220 */ /* 0x002fc40000400000 */
[----:B------:R-:W-:Y:S01]  /*5760*/  @P3 STG.E desc[UR36][R8.64+0x1a4], R79 ;  /* 0x0001a44f08003986 */ /* 0x000fe2000c101924 */
[----:B------:R-:W-:Y:S01]  /*5770*/  ISETP.GT.AND P3, PT, R4, 0x79, PT ;  /* 0x000000790400780c */ /* 0x000fe20003f64270 */
[----:B------:R-:W-:Y:S02]  /*5780*/  @P5 IMAD.MOV.U32 R4, RZ, RZ, R6 ;  /* 0x000000ffff045224 */ /* 0x000fe400078e0006 */
[----:B0-----:R-:W-:-:S05]  /*5790*/  @P5 IMAD.MOV.U32 R5, RZ, RZ, R7 ;  /* 0x000000ffff055224 */ /* 0x001fca00078e0007 */
[----:B------:R0:W-:Y:S01]  /*57a0*/  @P5 STG.E desc[UR36][R4.64+0x1c0], R11 ;  /* 0x0001c00b04005986 */ /* 0x0001e2000c101924 */
[C---:B------:R-:W-:Y:S02]  /*57b0*/  ISETP.GT.AND P5, PT, R3.reuse, RZ, P3 ;  /* 0x000000ff0300720c */ /* 0x040fe40001fa4270 */
[----:B------:R-:W-:Y:S01]  /*57c0*/  ISETP.GT.AND P3, PT, R3, 0x8, P3 ;  /* 0x000000080300780c */ /* 0x000fe20001f64270 */
[----:B0-----:R-:W-:Y:S02]  /*57d0*/  @P4 IMAD.MOV.U32 R4, RZ, RZ, R6 ;  /* 0x000000ffff044224 */ /* 0x001fe400078e0006 */
[----:B------:R-:W-:Y:S01]  /*57e0*/  FMUL R11, R84, R23 ;  /* 0x00000017540b7220 */ /* 0x000fe20000400000 */
[----:B------:R-:W-:-:S05]  /*57f0*/  @P4 IMAD.MOV.U32 R5, RZ, RZ, R7 ;  /* 0x000000ffff054224 */ /* 0x000fca00078e0007 */
[----:B------:R0:W-:Y:S01]  /*5800*/  @P4 STG.E desc[UR36][R4.64+0x1c4], R81 ;  /* 0x0001c45104004986 */ /* 0x0001e2000c101924 */
[C---:B------:R-:W-:Y:S02]  /*5810*/  ISETP.GT.AND P4, PT, R3.reuse, RZ, P2 ;  /* 0x000000ff0300720c */ /* 0x040fe40001784270 */
[----:B------:R-:W-:Y:S01]  /*5820*/  ISETP.GT.AND P2, PT, R3, 0x8, P2 ;  /* 0x000000080300780c */ /* 0x000fe20001744270 */
[----:B------:R-:W-:Y:S01]  /*5830*/  FMUL R3, R82, R23 ;  /* 0x0000001752037220 */ /* 0x000fe20000400000 */
[----:B0-----:R-:W-:Y:S02]  /*5840*/  @P0 IMAD.MOV.U32 R4, RZ, RZ, R8 ;  /* 0x000000ffff040224 */ /* 0x001fe400078e0008 */
[----:B------:R-:W-:-:S05]  /*5850*/  @P0 IMAD.MOV.U32 R5, RZ, RZ, R9 ;  /* 0x000000ffff050224 */ /* 0x000fca00078e0009 */
[----:B------:R0:W-:Y:S02]  /*5860*/  @P0 STG.E desc[UR36][R4.64+0x1c0], R3 ;  /* 0x0001c00304000986 */ /* 0x0001e4000c101924 */
[----:B0-----:R-:W-:Y:S02]  /*5870*/  @P1 IMAD.MOV.U32 R4, RZ, RZ, R8 ;  /* 0x000000ffff041224 */ /* 0x001fe400078e0008 */
[----:B------:R-:W-:-:S05]  /*5880*/  @P1 IMAD.MOV.U32 R5, RZ, RZ, R9 ;  /* 0x000000ffff051224 */ /* 0x000fca00078e0009 */
[----:B------:R0:W-:Y:S02]  /*5890*/  @P1 STG.E desc[UR36][R4.64+0x1c4], R83 ;  /* 0x0001c45304001986 */ /* 0x0001e4000c101924 */
[----:B0-----:R-:W-:Y:S02]  /*58a0*/  @P4 IMAD.MOV.U32 R4, RZ, RZ, R6 ;  /* 0x000000ffff044224 */ /* 0x001fe400078e0006 */
[----:B------:R-:W-:-:S05]  /*58b0*/  @P4 IMAD.MOV.U32 R5, RZ, RZ, R7 ;  /* 0x000000ffff054224 */ /* 0x000fca00078e0007 */
[----:B------:R0:W-:Y:S04]  /*58c0*/  @P4 STG.E desc[UR36][R4.64+0x1e0], R11 ;  /* 0x0001e00b04004986 */ /* 0x0001e8000c101924 */
[----:B------:R4:W-:Y:S01]  /*58d0*/  @P5 STG.E desc[UR36][R6.64+0x1e4], R85 ;  /* 0x0001e45506005986 */ /* 0x0009e2000c101924 */
[----:B0-----:R-:W-:Y:S02]  /*58e0*/  @P2 IMAD.MOV.U32 R4, RZ, RZ, R8 ;  /* 0x000000ffff042224 */ /* 0x001fe400078e0008 */
[----:B------:R-:W-:-:S05]  /*58f0*/  @P2 IMAD.MOV.U32 R5, RZ, RZ, R9 ;  /* 0x000000ffff052224 */ /* 0x000fca00078e0009 */
[----:B------:R4:W-:Y:S04]  /*5900*/  @P2 STG.E desc[UR36][R4.64+0x1e0], R13 ;  /* 0x0001e00d04002986 */ /* 0x0009e8000c101924 */
[----:B------:R4:W-:Y:S02]  /*5910*/  @P3 STG.E desc[UR36][R8.64+0x1e4], R87 ;  /* 0x0001e45708003986 */ /* 0x0009e4000c101924 */
.L_x_158:
[----:B------:R-:W-:Y:S05]  /*5920*/  BSYNC B0 ;  /* 0x0000000000007941 */ /* 0x000fea0003800000 */
.L_x_32:
[----:B------:R-:W-:Y:S01]  /*5930*/  IADD3 R16, P0, R16, UR38, RZ ;  /* 0x0000002610107c10 */ /* 0x000fe2000ff1e0ff */
[----:B------:R-:W-:Y:S01]  /*5940*/  ULDC.64 UR4, c[0x0][0x650] ;  /* 0x0001940000047ab9 */ /* 0x000fe20000000a00 */
[----:B------:R-:W-:Y:S01]  /*5950*/  PRMT R3, RZ, 0x7610, R3 ;  /* 0x00007610ff037816 */ /* 0x000fe20000000003 */
[----:B------:R-:W-:Y:S01]  /*5960*/  IMAD.MOV.U32 R100, RZ, RZ, -0x1 ;  /* 0xffffffffff647424 */ /* 0x000fe200078e00ff */
[----:B------:R-:W-:Y:S01]  /*5970*/  IADD3.X R17, R17, UR41, RZ, P0, !PT ;  /* 0x0000002911117c10 */ /* 0x000fe200087fe4ff */
[----:B------:R-:W-:Y:S01]  /*5980*/  IMAD.MOV.U32 R101, RZ, RZ, -0x1 ;  /* 0xffffffffff657424 */ /* 0x000fe200078e00ff */
[----:B------:R-:W-:-:S04]  /*5990*/  ISETP.GE.U32.AND P0, PT, R16, UR4, PT ;  /* 0x0000000410007c0c */ /* 0x000fc8000bf06070 */
[----:B------:R-:W-:-:S13]  /*59a0*/  ISETP.GE.U32.AND.EX P0, PT, R17, UR5, PT, P0 ;  /* 0x0000000511007c0c */ /* 0x000fda000bf06100 */
[----:B------:R-:W-:Y:S05]  /*59b0*/  @P0 BRA `(.L_x_159) ;  /* 0x00000004004c0947 */ /* 0x000fea0003800000 */
[----:B--2---:R-:W2:Y:S01]  /*59c0*/  LDC.64 R10, c[0x0][0x628] ;  /* 0x00018a00ff0a7b82 */ /* 0x004ea20000000a00 */
[----:B0--3--:R-:W0:Y:S01]  /*59d0*/  S2R R12, SR_CTAID.X ;  /* 0x00000000000c7919 */ /* 0x009e220000002500 */
[----:B-1--4-:R-:W-:Y:S02]  /*59e0*/  IMAD.MOV.U32 R8, RZ, RZ, R16 ;  /* 0x000000ffff087224 */ /* 0x012fe400078e0010 */
[----:B------:R-:W-:Y:S01]  /*59f0*/  IMAD.MOV.U32 R9, RZ, RZ, R17 ;  /* 0x000000ffff097224 */ /* 0x000fe200078e0011 */
[----:B------:R-:W1:Y:S03]  /*5a00*/  S2R R20, SR_CTAID.Y ;  /* 0x0000000000147919 */ /* 0x000e660000002600 */
[----:B------:R-:W3:Y:S08]  /*5a10*/  LDC R0, c[0x0][0x630] ;  /* 0x00018c00ff007b82 */ /* 0x000ef00000000800 */
[----:B------:R-:W4:Y:S01]  /*5a20*/  LDC.64 R14, c[0x0][0x620] ;  /* 0x00018800ff0e7b82 */ /* 0x000f220000000a00 */
[----:B--2---:R-:W-:-:S04]  /*5a30*/  ISETP.NE.U32.AND P0, PT, R10, RZ, PT ;  /* 0x000000ff0a00720c */ /* 0x004fc80003f05070 */
[----:B------:R-:W-:-:S13]  /*5a40*/  ISETP.NE.AND.EX P0, PT, R11, RZ, PT, P0 ;  /* 0x000000ff0b00720c */ /* 0x000fda0003f05300 */
[----:B01-34-:R-:W-:Y:S05]  /*5a50*/  @!P0 BRA `(.L_x_160) ;  /* 0x0000000000288947 */ /* 0x01bfea0003800000 */
        /* <DEDUP_REMOVED lines=10> */
.L_x_160:
[-CC-:B------:R-:W-:Y:S01]  /*5b00*/  SHF.R.U64 R101, R8, R0.reuse, R9.reuse ;  /* 0x0000000008657219 */ /* 0x180fe20000001209 */
[----:B------:R-:W0:Y:S01]  /*5b10*/  LDC.64 R26, c[0x0][0x640] ;  /* 0x00019000ff1a7b82 */ /* 0x000e220000000a00 */
[----:B------:R-:W-:Y:S01]  /*5b20*/  SHF.R.U32.HI R0, RZ, R0, R9 ;  /* 0x00000000ff007219 */ /* 0x000fe20000011609 */
[----:B------:R-:W-:Y:S01]  /*5b30*/  ULDC UR4, c[0x0][0x150] ;  /* 0x0000540000047ab9 */ /* 0x000fe20000000800 */
[----:B------:R-:W-:Y:S02]  /*5b40*/  IADD3 R3, P0, RZ, -R101, RZ ;  /* 0x80000065ff037210 */ /* 0x000fe40007f1e0ff */
[----:B------:R-:W-:-:S03]  /*5b50*/  I2FP.F32.U32 R7, R12 ;  /* 0x0000000c00077245 */ /* 0x000fc60000201000 */
[----:B------:R-:W1:Y:S01]  /*5b60*/  LDC R6, c[0x0][0x618] ;  /* 0x00018600ff067b82 */ /* 0x000e620000000800 */
[----:B------:R-:W-:Y:S02]  /*5b70*/  IMAD.X R5, RZ, RZ, ~R0, P0 ;  /* 0x000000ffff057224 */ /* 0x000fe400000e0e00 */
[----:B------:R-:W-:Y:S01]  /*5b80*/  FMUL R7, R7, UR4 ;  /* 0x0000000407077c20 */ /* 0x000fe20008400000 */
[----:B------:R-:W-:Y:S01]  /*5b90*/  ULDC UR4, c[0x0][0x154] ;  /* 0x0000550000047ab9 */ /* 0x000fe20000000800 */
[-C--:B------:R-:W-:Y:S02]  /*5ba0*/  IMAD R0, R5, R14.reuse, RZ ;  /* 0x0000000e05007224 */ /* 0x080fe400078e02ff */
[C---:B------:R-:W-:Y:S01]  /*5bb0*/  IMAD.WIDE.U32 R4, R3.reuse, R14, R16 ;  /* 0x0000000e03047225 */ /* 0x040fe200078e0010 */
[----:B------:R-:W2:Y:S01]  /*5bc0*/  LDC R8, c[0x0][0x608] ;  /* 0x00018200ff087b82 */ /* 0x000ea20000000800 */
[----:B------:R-:W3:Y:S02]  /*5bd0*/  F2I.U32.TRUNC.NTZ R7, R7 ;  /* 0x0000000700077305 */ /* 0x000ee4000020f000 */
[----:B------:R-:W-:Y:S01]  /*5be0*/  IMAD R3, R3, R15, R0 ;  /* 0x0000000f03037224 */ /* 0x000fe200078e0200 */
[----:B------:R-:W-:-:S03]  /*5bf0*/  I2FP.F32.U32 R0, R20 ;  /* 0x0000001400007245 */ /* 0x000fc60000201000 */
[----:B------:R-:W-:Y:S01]  /*5c00*/  IMAD.IADD R3, R5, 0x1, R3 ;  /* 0x0000000105037824 */ /* 0x000fe200078e0203 */
[----:B------:R-:W4:Y:S01]  /*5c10*/  LDC R11, c[0x0][0x658] ;  /* 0x00019600ff0b7b82 */ /* 0x000f220000000800 */
[----:B0-----:R-:W-:-:S04]  /*5c20*/  ISETP.NE.U32.AND P0, PT, R26, RZ, PT ;  /* 0x000000ff1a00720c */ /* 0x001fc80003f05070 */
[----:B------:R-:W-:-:S03]  /*5c30*/  ISETP.NE.AND.EX P0, PT, R27, RZ, PT, P0 ;  /* 0x000000ff1b00720c */ /* 0x000fc60003f05300 */
[----:B------:R-:W0:Y:S01]  /*5c40*/  LDC R9, c[0x0][0x144] ;  /* 0x00005100ff097b82 */ /* 0x000e220000000800 */
[-C--:B-1----:R-:W-:Y:S01]  /*5c50*/  SHF.R.U64 R10, R4, R6.reuse, R3 ;  /* 0x00000006040a7219 */ /* 0x082fe20000001203 */
[----:B---3--:R-:W-:Y:S01]  /*5c60*/  IMAD.MOV R7, RZ, RZ, -R7 ;  /* 0x000000ffff077224 */ /* 0x008fe200078e0a07 */
[----:B------:R-:W-:Y:S01]  /*5c70*/  SHF.R.U32.HI R3, RZ, R6, R3 ;  /* 0x00000006ff037219 */ /* 0x000fe20000011603 */
[----:B------:R-:W-:-:S04]  /*5c80*/  FMUL R6, R0, UR4 ;  /* 0x0000000400067c20 */ /* 0x000fc80008400000 */
[----:B------:R-:W1:Y:S01]  /*5c90*/  LDC R21, c[0x0][0x148] ;  /* 0x00005200ff157b82 */ /* 0x000e620000000800 */
[----:B------:R3:W0:Y:S01]  /*5ca0*/  F2I.U32.TRUNC.NTZ R14, R6 ;  /* 0x00000006000e7305 */ /* 0x000622000020f000 */
[-CC-:B--2---:R-:W-:Y:S02]  /*5cb0*/  SHF.R.U64 R13, R10, R8.reuse, R3.reuse ;  /* 0x000000080a0d7219 */ /* 0x184fe40000001203 */
[----:B------:R-:W-:-:S04]  /*5cc0*/  SHF.R.U32.HI R0, RZ, R8, R3 ;  /* 0x00000008ff007219 */ /* 0x000fc80000011603 */
[----:B------:R-:W2:Y:S01]  /*5cd0*/  LDC R24, c[0x0][0x648] ;  /* 0x00019200ff187b82 */ /* 0x000ea20000000800 */
[-CC-:B----4-:R-:W-:Y:S02]  /*5ce0*/  SHF.R.U64 R15, R13, R11.reuse, R0.reuse ;  /* 0x0000000b0d0f7219 */ /* 0x190fe40000001200 */
[----:B------:R-:W-:-:S03]  /*5cf0*/  SHF.R.U32.HI R5, RZ, R11, R0 ;  /* 0x0000000bff057219 */ /* 0x000fc60000011600 */
[----:B------:R-:W-:Y:S02]  /*5d00*/  IMAD.MOV.U32 R4, RZ, RZ, R15 ;  /* 0x000000ffff047224 */ /* 0x000fe400078e000f */
[----:B------:R-:W4:Y:S01]  /*5d10*/  LDC R28, c[0x0][0x638] ;  /* 0x00018e00ff1c7b82 */ /* 0x000f220000000800 */
[----:B0-----:R-:W-:-:S07]  /*5d20*/  IMAD R25, R9, R7, R12 ;  /* 0x0000000709197224 */ /* 0x001fce00078e020c */
[----:B------:R-:W0:Y:S08]  /*5d30*/  LDC R29, c[0x0][0x610] ;  /* 0x00018400ff1d7b82 */ /* 0x000e300000000800 */
[----:B------:R-:W0:Y:S01]  /*5d40*/  LDC R30, c[0x0][0x600] ;  /* 0x00018000ff1e7b82 */ /* 0x000e220000000800 */
[----:B-123--:R-:W-:Y:S05]  /*5d50*/  @!P0 BRA `(.L_x_161) ;  /* 0x0000000000288947 */ /* 0x00efea0003800000 */
[----:B------:R-:W1:Y:S02]  /*5d60*/  LDC R0, c[0x0][0x64c] ;  /* 0x00019300ff007b82 */ /* 0x000e640000000800 */
[----:B-1----:R-:W-:-:S05]  /*5d70*/  IADD3 R3, P0, R15, R0, RZ ;  /* 0x000000000f037210 */ /* 0x002fca0007f1e0ff */
        /* <DEDUP_REMOVED lines=8> */
.L_x_161:
[----:B------:R-:W-:Y:S01]  /*5e00*/  ISETP.NE.AND P0, PT, R2, 0x1, PT ;  /* 0x000000010200780c */ /* 0x000fe20003f05270 */
[----:B------:R-:W-:Y:S01]  /*5e10*/  IMAD.MOV R14, RZ, RZ, -R14 ;  /* 0x000000ffff0e7224 */ /* 0x000fe200078e0a0e */
[----:B------:R-:W-:Y:S02]  /*5e20*/  SHF.R.U64 R3, R4, R24, R5 ;  /* 0x0000001804037219 */ /* 0x000fe40000001205 */
[----:B------:R-:W-:Y:S02]  /*5e30*/  LOP3.LUT R0, R13, R98, RZ, 0xc0, !PT ;  /* 0x000000620d007212 */ /* 0x000fe400078ec0ff */
[----:B------:R-:W-:Y:S01]  /*5e40*/  LOP3.LUT R10, R10, R97, RZ, 0xc0, !PT ;  /* 0x000000610a0a7212 */ /* 0x000fe200078ec0ff */
[----:B------:R-:W-:Y:S02]  /*5e50*/  IMAD.MOV R4, RZ, RZ, -R3 ;  /* 0x000000ffff047224 */ /* 0x000fe400078e0a03 */
[----:B------:R-:W-:Y:S02]  /*5e60*/  IMAD R0, R93, R3, R0 ;  /* 0x000000035d007224 */ /* 0x000fe400078e0200 */
[----:B----4-:R-:W-:-:S02]  /*5e70*/  IMAD R3, R4, R28, R15 ;  /* 0x0000001c04037224 */ /* 0x010fc400078e020f */
[----:B------:R-:W-:Y:S02]  /*5e80*/  @P0 IMAD R25, R21, R14, R20 ;  /* 0x0000000e15190224 */ /* 0x000fe400078e0214 */
[----:B0-----:R-:W-:Y:S02]  /*5e90*/  IMAD R5, R3, R30, R10 ;  /* 0x0000001e03057224 */ /* 0x001fe400078e020a */
[----:B------:R-:W-:Y:S02]  /*5ea0*/  IMAD R0, R0, R29, R25 ;  /* 0x0000001d00007224 */ /* 0x000fe400078e0219 */
[----:B------:R-:W-:-:S03]  /*5eb0*/  IMAD.MOV.U32 R4, RZ, RZ, 0x1 ;  /* 0x00000001ff047424 */ /* 0x000fc600078e00ff */
[----:B------:R-:W-:Y:S02]  /*5ec0*/  SEL R100, R5, R0, !P0 ;  /* 0x0000000005647207 */ /* 0x000fe40004000000 */
[----:B------:R-:W-:Y:S02]  /*5ed0*/  PRMT R3, R4, 0x7610, R3 ;  /* 0x0000761004037816 */ /* 0x000fe40000000003 */
[----:B------:R-:W-:-:S07]  /*5ee0*/  SEL R0, R0, R5, !P0 ;  /* 0x0000000500007207 */ /* 0x000fce0004000000 */
.L_x_159:
[----:B------:R-:W-:Y:S01]  /*5ef0*/  LOP3.LUT P0, RZ, R3, 0xff, RZ, 0xc0, !PT ;  /* 0x000000ff03ff7812 */ /* 0x000fe2000780c0ff */
[----:B------:R-:W-:Y:S01]  /*5f00*/  UIMAD.WIDE.U32 UR4, UR42, -0x55555555, URZ ;  /* 0xaaaaaaab2a0478a5 */ /* 0x000fe2000f8e003f */
[----:B------:R-:W-:-:S03]  /*5f10*/  IMAD.MOV.U32 R103, RZ, RZ, R0 ;  /* 0x000000ffff677224 */ /* 0x000fc600078e0000 */
[----:B------:R-:W-:-:S04]  /*5f20*/  USHF.R.U32.HI UR4, URZ, 0x1, UR5 ;  /* 0x000000013f047899 */ /* 0x000fc80008011605 */
[----:B------:R-:W-:-:S04]  /*5f30*/  UIMAD UR42, UR4, -0x3, UR42 ;  /* 0xfffffffd042a78a4 */ /* 0x000fc8000f8e022a */
[----:B------:R-:W-:Y:S08]  /*5f40*/  @P0 BRA `(.L_x_162) ;  /* 0xffffffb400440947 */ /* 0x000ff0000383ffff */
[----:B------:R-:W-:Y:S05]  /*5f50*/  EXIT ;  /* 0x000000000000794d */ /* 0x000fea0003800000 */
.L_x_7:
        /* <DEDUP_REMOVED lines=26> */
.L_x_164:
[----:B------:R-:W0:Y:S01]  /*6100*/  LDC.64 R28, c[0x0][0x640] ;  /* 0x00019000ff1c7b82 */ /* 0x000e220000000a00 */
[-CC-:B------:R-:W-:Y:S01]  /*6110*/  SHF.R.U64 R21, R14, R8.reuse, R15.reuse ;  /* 0x000000080e157219 */ /* 0x180fe2000000120f */
[----:B------:R-:W-:Y:S01]  /*6120*/  IMAD.MOV.U32 R31, RZ, RZ, 0x1 ;  /* 0x00000001ff1f7424 */ /* 0x000fe200078e00ff */
[----:B------:R-:W-:Y:S02]  /*6130*/  SHF.R.U32.HI R7, RZ, R8, R15 ;  /* 0x00000008ff077219 */ /* 0x000fe4000001160f */
[----:B------:R-:W-:-:S03]  /*6140*/  IADD3 R13, P0, RZ, -R21, RZ ;  /* 0x80000015ff0d7210 */ /* 0x000fc60007f1e0ff */
[----:B------:R-:W1:Y:S02]  /*6150*/  LDC R12, c[0x0][0x618] ;  /* 0x00018600ff0c7b82 */ /* 0x000e640000000800 */
[----:B------:R-:W-:Y:S02]  /*6160*/  IMAD.X R7, RZ, RZ, ~R7, P0 ;  /* 0x000000ffff077224 */ /* 0x000fe400000e0e07 */
[----:B------:R-:W-:-:S04]  /*6170*/  IMAD.WIDE.U32 R10, R13, R24, R16 ;  /* 0x000000180d0a7225 */ /* 0x000fc800078e0010 */
[----:B------:R-:W2:Y:S01]  /*6180*/  LDC R14, c[0x0][0x608] ;  /* 0x00018200ff0e7b82 */ /* 0x000ea20000000800 */
[----:B------:R-:W-:-:S04]  /*6190*/  IMAD R8, R7, R24, RZ ;  /* 0x0000001807087224 */ /* 0x000fc800078e02ff */
[----:B------:R-:W-:-:S03]  /*61a0*/  IMAD R7, R13, R25, R8 ;  /* 0x000000190d077224 */ /* 0x000fc600078e0208 */
[----:B------:R-:W3:Y:S01]  /*61b0*/  LDC R26, c[0x0][0x658] ;  /* 0x00019600ff1a7b82 */ /* 0x000ee20000000800 */
[----:B------:R-:W-:Y:S01]  /*61c0*/  IMAD.IADD R7, R11, 0x1, R7 ;  /* 0x000000010b077824 */ /* 0x000fe200078e0207 */
[----:B0-----:R-:W-:Y:S01]  /*61d0*/  ISETP.NE.U32.AND P0, PT, R28, RZ, PT ;  /* 0x000000ff1c00720c */ /* 0x001fe20003f05070 */
[----:B------:R-:W-:-:S03]  /*61e0*/  IMAD.MOV.U32 R11, RZ, RZ, -0x1 ;  /* 0xffffffffff0b7424 */ /* 0x000fc600078e00ff */
        /* <DEDUP_REMOVED lines=8> */
[-C--:B---3--:R-:W-:Y:S02]  /*6270*/  SHF.L.U32 R10, R11, R26.reuse, RZ ;  /* 0x0000001a0b0a7219 */ /* 0x088fe400000006ff */
[--C-:B------:R-:W-:Y:S02]  /*6280*/  SHF.R.U64 R24, R22, R26, R7.reuse ;  /* 0x0000001a16187219 */ /* 0x100fe40000001207 */
[----:B------:R-:W-:Y:S02]  /*6290*/  LOP3.LUT R33, RZ, R10, RZ, 0x33, !PT ;  /* 0x0000000aff217212 */ /* 0x000fe400078e33ff */
[----:B------:R-:W-:Y:S01]  /*62a0*/  SHF.R.U32.HI R11, RZ, R26, R7 ;  /* 0x0000001aff0b7219 */ /* 0x000fe20000011607 */
[----:B------:R-:W3:Y:S01]  /*62b0*/  LDC R30, c[0x0][0x610] ;  /* 0x00018400ff1e7b82 */ /* 0x000ee20000000800 */
[----:B------:R-:W-:Y:S01]  /*62c0*/  IMAD.MOV.U32 R10, RZ, RZ, R24 ;  /* 0x000000ffff0a7224 */ /* 0x000fe200078e0018 */
[----:B------:R-:W-:Y:S06]  /*62d0*/  @!P0 BRA `(.L_x_165) ;  /* 0x0000000000288947 */ /* 0x000fec0003800000 */
        /* <DEDUP_REMOVED lines=10> */
.L_x_165:
[----:B------:R-:W-:Y:S02]  /*6380*/  ISETP.NE.AND P0, PT, R2, 0x1, PT ;  /* 0x000000010200780c */ /* 0x000fe40003f05270 */
[----:B-1----:R-:W-:Y:S01]  /*6390*/  SHF.R.U64 R8, R10, R8, R11 ;  /* 0x000000080a087219 */ /* 0x002fe2000000120b */
[----:B0-----:R-:W-:Y:S01]  /*63a0*/  VIADD R11, R25, 0xffffffff ;  /* 0xffffffff190b7836 */ /* 0x001fe20000000000 */
[----:B------:R-:W-:Y:S02]  /*63b0*/  SHF.L.U32 R31, R31, R26, RZ ;  /* 0x0000001a1f1f7219 */ /* 0x000fe400000006ff */
[----:B------:R-:W-:Y:S01]  /*63c0*/  LOP3.LUT R5, R22, R33, RZ, 0xc0, !PT ;  /* 0x0000002116057212 */ /* 0x000fe200078ec0ff */
[----:B------:R-:W-:-:S04]  /*63d0*/  IMAD.MOV R7, RZ, RZ, -R8 ;  /* 0x000000ffff077224 */ /* 0x000fc800078e0a08 */
[----:B------:R-:W-:Y:S02]  /*63e0*/  IMAD R5, R31, R8, R5 ;  /* 0x000000081f057224 */ /* 0x000fe400078e0205 */
[----:B------:R-:W-:Y:S01]  /*63f0*/  @P0 IMAD R6, R9, R23, R4 ;  /* 0x0000001709060224 */ /* 0x000fe200078e0204 */
[----:B------:R-:W-:Y:S01]  /*6400*/  LOP3.LUT R9, R20, R11, RZ, 0xc0, !PT ;  /* 0x0000000b14097212 */ /* 0x000fe200078ec0ff */
[----:B--2---:R-:W-:Y:S02]  /*6410*/  IMAD R4, R7, R27, R24 ;  /* 0x0000001b07047224 */ /* 0x004fe400078e0218 */
[----:B---3--:R-:W-:Y:S02]  /*6420*/  IMAD R6, R5, R30, R6 ;  /* 0x0000001e05067224 */ /* 0x008fe400078e0206 */
[----:B------:R-:W-:Y:S02]  /*6430*/  IMAD R5, R4, R25, R9 ;  /* 0x0000001904057224 */ /* 0x000fe400078e0209 */
[----:B------:R-:W-:-:S02]  /*6440*/  IMAD.MOV.U32 R8, RZ, RZ, 0x1 ;  /* 0x00000001ff087424 */ /* 0x000fc400078e00ff */
[----:B------:R-:W-:Y:S01]  /*6450*/  IMAD.MOV.U32 R7, RZ, RZ, R21 ;  /* 0x000000ffff077224 */ /* 0x000fe200078e0015 */
[----:B------:R-:W-:Y:S02]  /*6460*/  SEL R19, R5, R6, !P0 ;  /* 0x0000000605137207 */ /* 0x000fe40004000000 */
[----:B------:R-:W-:-:S07]  /*6470*/  SEL R12, R6, R5, !P0 ;  /* 0x00000005060c7207 */ /* 0x000fce0004000000 */
.L_x_163:
[----:B------:R-:W-:-:S08]  /*6480*/  NOP ;  /* 0x0000000000007918 */ /* 0x000fd00000000000 */
[----:B------:R-:W0:-:S00]  /*6490*/  USETMAXREG.DEALLOC.CTAPOOL 0x28 ;  /* 0x00000028000079c8 */ /* 0x000e0000080e0500 */
[----:B0-----:R-:W-:-:S13]  /*64a0*/  ISETP.NE.AND P0, PT, R3, RZ, PT ;  /* 0x000000ff0300720c */ /* 0x001fda0003f05270 */
[----:B------:R-:W-:Y:S05]  /*64b0*/  @P0 EXIT ;  /* 0x000000000000094d */ /* 0x000fea0003800000 */
[----:B------:R-:W-:Y:S01]  /*64c0*/  LOP3.LUT P0, RZ, R8, 0xff, RZ, 0xc0, !PT ;  /* 0x000000ff08ff7812 */ /* 0x000fe2000780c0ff */
[----:B------:R-:W-:Y:S02]  /*64d0*/  IMAD.MOV.U32 R3, RZ, RZ, 0x1 ;  /* 0x00000001ff037424 */ /* 0x000fe400078e00ff */
[----:B------:R-:W-:-:S10]  /*64e0*/  IMAD.MOV.U32 R13, RZ, RZ, RZ ;  /* 0x000000ffff0d7224 */ /* 0x000fd400078e00ff */
[----:B------:R-:W-:Y:S05]  /*64f0*/  @!P0 BRA `(.L_x_166) ;  /* 0x0000000c00908947 */ /* 0x000fea0003800000 */
[----:B------:R-:W0:Y:S01]  /*6500*/  LDC R3, c[0x0][0x28c] ;  /* 0x0000a300ff037b82 */ /* 0x000e220000000800 */
[----:B------:R-:W-:Y:S01]  /*6510*/  UMOV UR7, 0x1 ;  /* 0x0000000100077882 */ /* 0x000fe20000000000 */
[----:B------:R-:W-:Y:S01]  /*6520*/  ULDC UR14, c[0x0][0x658] ;  /* 0x00019600000e7ab9 */ /* 0x000fe20000000800 */
[----:B------:R-:W-:Y:S01]  /*6530*/  UMOV UR6, 0xffffffff ;  /* 0xffffffff00067882 */ /* 0x000fe20000000000 */
[----:B------:R-:W-:Y:S01]  /*6540*/  BSSY B0, `(.L_x_166) ;  /* 0x00000df000007945 */ /* 0x000fe20003800000 */
[----:B------:R-:W-:Y:S01]  /*6550*/  USHF.L.U32 UR6, UR6, UR14, URZ ;  /* 0x0000000e06067299 */ /* 0x000fe2000800063f */
[----:B------:R-:W-:Y:S01]  /*6560*/  IMAD.MOV.U32 R11, RZ, RZ, 0x1 ;  /* 0x00000001ff0b7424 */ /* 0x000fe200078e00ff */
[----:B------:R-:W-:Y:S01]  /*6570*/  LOP3.LUT R10, R18, 0x2, RZ, 0xfc, !PT ;  /* 0x00000002120a7812 */ /* 0x000fe200078efcff */
[----:B------:R-:W1:Y:S01]  /*6580*/  S2UR UR5, SR_CgaCtaId ;  /* 0x00000000000579c3 */ /* 0x000e620000008800 */
[----:B------:R-:W-:Y:S01]  /*6590*/  IMAD.MOV.U32 R13, RZ, RZ, RZ ;  /* 0x000000ffff0d7224 */ /* 0x000fe200078e00ff */
[----:B------:R-:W-:Y:S01]  /*65a0*/  ULDC UR13, c[0x0][0x600] ;  /* 0x00018000000d7ab9 */ /* 0x000fe20000000800 */
[----:B------:R-:W-:Y:S01]  /*65b0*/  UMOV UR23, 0x5 ;  /* 0x0000000500177882 */ /* 0x000fe20000000000 */
[----:B------:R-:W-:-:S02]  /*65c0*/  UIADD3 UR13, UR13, -0x1, URZ ;  /* 0xffffffff0d0d7890 */ /* 0x000fc4000fffe03f */
[----:B------:R-:W-:Y:S02]  /*65d0*/  USHF.L.U32 UR14, UR7, UR14, URZ ;  /* 0x0000000e070e7299 */ /* 0x000fe4000800063f */
[----:B------:R-:W-:Y:S01]  /*65e0*/  ULOP3.LUT UR21, URZ, UR6, URZ, 0x33, !UPT ;  /* 0x000000063f157292 */ /* 0x000fe2000f8e333f */
[----:B------:R-:W-:Y:S01]  /*65f0*/  ULDC.64 UR30, c[0x0][0x198] ;  /* 0x00006600001e7ab9 */ /* 0x000fe20000000a00 */
[----:B0-----:R-:W-:-:S05]  /*6600*/  VIADD R3, R3, 0x3f ;  /* 0x0000003f03037836 */ /* 0x001fca0000000000 */
[----:B------:R-:W-:Y:S01]  /*6610*/  SHF.R.S32.HI R4, RZ, 0x1f, R3 ;  /* 0x0000001fff047819 */ /* 0x000fe20000011403 */
[----:B-1----:R-:W-:-:S03]  /*6620*/  ULOP3.LUT UR4, UR5, 0x1, URZ, 0xc0, !UPT ;  /* 0x0000000105047892 */ /* 0x002fc6000f8ec03f */
[----:B------:R-:W-:Y:S01]  /*6630*/  LEA.HI R4, R4, R3, RZ, 0x6 ;  /* 0x0000000304047211 */ /* 0x000fe200078f30ff */
[----:B------:R-:W-:Y:S01]  /*6640*/  USHF.R.U32.HI UR37, URZ, 0x1, UR5 ;  /* 0x000000013f257899 */ /* 0x000fe20008011605 */
[----:B------:R-:W-:Y:S01]  /*6650*/  IMAD.MOV.U32 R3, RZ, RZ, 0x1 ;  /* 0x00000001ff037424 */ /* 0x000fe200078e00ff */
[----:B------:R-:W-:Y:S01]  /*6660*/  USHF.L.U32 UR15, UR5, 0x6, URZ ;  /* 0x00000006050f7899 */ /* 0x000fe2000800063f */
[----:B------:R-:W-:Y:S01]  /*6670*/  SHF.R.S32.HI R8, RZ, 0x6, R4 ;  /* 0x00000006ff087819 */ /* 0x000fe20000011404 */
[----:B------:R-:W-:Y:S02]  /*6680*/  USHF.L.U32 UR40, UR5, 0xb, URZ ;  /* 0x0000000b05287899 */ /* 0x000fe4000800063f */
[----:B------:R-:W-:Y:S02]  /*6690*/  ULOP3.LUT UR5, UR5, 0xfffffffe, URZ, 0xc0, !UPT ;  /* 0xfffffffe05057892 */ /* 0x000fe4000f8ec03f */
[----:B------:R-:W-:Y:S01]  /*66a0*/  UISETP.GT.U32.AND UP0, UPT, UR4, 0xffff, UPT ;  /* 0x0000ffff0400788c */ /* 0x000fe2000bf04070 */
[----:B------:R-:W-:Y:S01]  /*66b0*/  VIADD R9, R8, 0x1 ;  /* 0x0000000108097836 */ /* 0x000fe20000000000 */
[----:B------:R-:W-:-:S02]  /*66c0*/  USHF.L.U32 UR22, UR7, UR5, URZ ;  /* 0x0000000507167299 */ /* 0x000fc4000800063f */
[----:B------:R-:W-:Y:S02]  /*66d0*/  ULOP3.LUT UR5, UR5, 0x1, URZ, 0xfc, !UPT ;  /* 0x0000000105057892 */ /* 0x000fe4000f8efc3f */
[----:B------:R-:W-:Y:S02]  /*66e0*/  USEL UR4, UR4, 0xffff, !UP0 ;  /* 0x0000ffff04047887 */ /* 0x000fe4000c000000 */
[----:B------:R-:W-:Y:S02]  /*66f0*/  USHF.L.U32 UR5, UR7, UR5, URZ ;  /* 0x0000000507057299 */ /* 0x000fe4000800063f */
[----:B------:R-:W-:Y:S02]  /*6700*/  ULOP3.LUT UR4, UR4, 0xffff, URZ, 0xc0, !UPT ;  /* 0x0000ffff04047892 */ /* 0x000fe4000f8ec03f */
[----:B------:R-:W-:Y:S02]  /*6710*/  ULOP3.LUT UR15, UR15, 0x40, URZ, 0xc0, !UPT ;  /* 0x000000400f0f7892 */ /* 0x000fe4000f8ec03f */
[----:B------:R-:W-:-:S02]  /*6720*/  ULOP3.LUT UR22, UR22, UR5, URZ, 0xfc, !UPT ;  /* 0x0000000516167292 */ /* 0x000fc4000f8efc3f */
[----:B------:R-:W-:-:S12]  /*6730*/  USHF.L.U32 UR23, UR23, UR4, URZ ;  /* 0x0000000417177299 */ /* 0x000fd8000800063f */
.L_x_177:
[----:B------:R-:W-:-:S03]  /*6740*/  UMOV UR4, 0xffffffff ;  /* 0xffffffff00047882 */ /* 0x000fc60000000000 */
[----:B------:R-:W-:Y:S05]  /*6750*/  BRA.DIV UR4, `(.L_x_167) ;  /* 0x0000000e04bc7947 */ /* 0x000fea000b800000 */
[----:B------:R-:W-:-:S13]  /*6760*/  ELECT P6, URZ, PT ;  /* 0x00000000003f782f */ /* 0x000fda00038c0000 */
.L_x_187:
[----:B------:R-:W0:Y:S01]  /*6770*/  LDC R4, c[0x0][0x28c] ;  /* 0x0000a300ff047b82 */ /* 0x000e220000000800 */
[----:B------:R-:W-:Y:S01]  /*6780*/  BSSY B1, `(.L_x_168) ;  /* 0x0000048000017945 */ /* 0x000fe20003800000 */
[----:B0-----:R-:W-:-:S13]  /*6790*/  ISETP.LT.OR P6, PT, R4, 0x1, !P6 ;  /* 0x000000010400780c */ /* 0x001fda00077c1670 */
[----:B------:R-:W-:Y:S05]  /*67a0*/  @P6 BRA `(.L_x_169) ;  /* 0x0000000400146947 */ /* 0x000fea0003800000 */
[----:B------:R-:W-:Y:S01]  /*67b0*/  LEA R12, R12, UR37, 0x1 ;  /* 0x000000250c0c7c11 */ /* 0x000fe2000f8e08ff */
[----:B------:R-:W-:Y:S01]  /*67c0*/  IMAD.MOV.U32 R20, RZ, RZ, RZ ;  /* 0x000000ffff147224 */ /* 0x000fe200078e00ff */
[----:B------:R-:W-:Y:S01]  /*67d0*/  LEA R19, R19, UR15, 0x7 ;  /* 0x0000000f13137c11 */ /* 0x000fe2000f8e38ff */
[----:B------:R-:W-:Y:S02]  /*67e0*/  IMAD.MOV.U32 R4, RZ, RZ, R9 ;  /* 0x000000ffff047224 */ /* 0x000fe400078e0009 */
[----:B------:R-:W-:Y:S02]  /*67f0*/  IMAD.MOV.U32 R5, RZ, RZ, R3 ;  /* 0x000000ffff057224 */ /* 0x000fe400078e0003 */
[----:B------:R-:W-:Y:S02]  /*6800*/  IMAD.MOV.U32 R6, RZ, RZ, R13 ;  /* 0x000000ffff067224 */ /* 0x000fe400078e000d */
[----:B------:R-:W-:-:S07]  /*6810*/  IMAD.SHL.U32 R15, R12, 0x40, RZ ;  /* 0x000000400c0f7824 */ /* 0x000fce00078e00ff */
.L_x_172:
[----:B------:R-:W0:Y:S01]  /*6820*/  S2R R21, SR_CgaCtaId ;  /* 0x0000000000157919 */ /* 0x000e220000008800 */
[----:B------:R-:W-:Y:S02]  /*6830*/  MOV R12, 0x400 ;  /* 0x00000400000c7802 */ /* 0x000fe40000000f00 */
[----:B------:R-:W-:-:S13]  /*6840*/  ISETP.NE.AND P1, PT, R0, RZ, PT ;  /* 0x000000ff0000720c */ /* 0x000fda0003f25270 */
[----:B------:R-:W1:Y:S01]  /*6850*/  @!P1 LDC R14, c[0x0][0x500] ;  /* 0x00014000ff0e9b82 */ /* 0x000e620000000800 */
[----:B0-----:R-:W-:Y:S02]  /*6860*/  LEA R23, R21, R12, 0x18 ;  /* 0x0000000c15177211 */ /* 0x001fe400078ec0ff */
[----:B------:R-:W-:-:S03]  /*6870*/  SHF.L.U32 R12, R5, 0x1f, RZ ;  /* 0x0000001f050c7819 */ /* 0x000fc600000006ff */
[----:B------:R-:W-:-:S04]  /*6880*/  IMAD R21, R6, 0x8, R23 ;  /* 0x0000000806157824 */ /* 0x000fc800078e0217 */
[----:B------:R-:W0:Y:S02]  /*6890*/  SYNCS.PHASECHK.TRANS64.TRYWAIT P0, [R21+URZ+0x18], R12 ;  /* 0x0000180c150075a7 */ /* 0x000e24000800017f */
[----:B01----:R-:W-:Y:S05]  /*68a0*/  @!P0 BRA `(.L_x_170) ;  /* 0x0000000c00888947 */ /* 0x003fea0003800000 */
.L_x_188:
[----:B0-----:R-:W-:Y:S01]  /*68b0*/  PRMT R12, R10, 0x9910, RZ ;  /* 0x000099100a0c7816 */ /* 0x001fe200000000ff */
[----:B------:R0:W-:Y:S03]  /*68c0*/  @!P1 SYNCS.ARRIVE.TRANS64 RZ, [R21+URZ], R14 ;  /* 0x0000000e15ff99a7 */ /* 0x0001e6000800003f */
[----:B------:R-:W-:-:S13]  /*68d0*/  ISETP.NE.AND P0, PT, R12, 0x2, PT ;  /* 0x000000020c00780c */ /* 0x000fda0003f05270 */
[----:B0-----:R-:W-:Y:S05]  /*68e0*/  @P0 BRA `(.L_x_171) ;  /* 0x0000000000040947 */ /* 0x001fea0003800000 */
[----:B------:R-:W-:Y:S01]  /*68f0*/  BPT.TRAP 0x1 ;  /* 0x000000040000795c */ /* 0x000fe20000300000 */
.L_x_171:
[----:B------:R-:W-:Y:S01]  /*6900*/  R2UR UR8, R6 ;  /* 0x00000000060872ca */ /* 0x000fe200000e0000 */
[----:B------:R-:W-:Y:S01]  /*6910*/  VIADD R4, R4, 0xffffffff ;  /* 0xffffffff04047836 */ /* 0x000fe20000000000 */
[----:B------:R-:W-:Y:S01]  /*6920*/  R2UR UR10, R23 ;  /* 0x00000000170a72ca */ /* 0x000fe200000e0000 */
[----:B------:R-:W-:Y:S01]  /*6930*/  UIADD3 UR4, UP0, UR30, 0xf0, URZ ;  /* 0x000000f01e047890 */ /* 0x000fe2000ff1e03f */
[----:B------:R-:W-:Y:S01]  /*6940*/  R2UR UR34, R20 ;  /* 0x00000000142272ca */ /* 0x000fe200000e0000 */
[----:B------:R-:W-:Y:S01]  /*6950*/  UIADD3 UR42, UP1, UR30, 0x1f0, URZ ;  /* 0x000001f01e2a7890 */ /* 0x000fe2000ff3e03f */
[----:B------:R-:W-:Y:S01]  /*6960*/  R2UR UR33, R21 ;  /* 0x00000000152172ca */ /* 0x000fe200000e0000 */
[----:B------:R-:W-:Y:S01]  /*6970*/  UIADD3.X UR5, URZ, UR31, URZ, UP0, !UPT ;  /* 0x0000001f3f057290 */ /* 0x000fe200087fe43f */
[----:B------:R-:W-:Y:S01]  /*6980*/  R2UR UR35, R15 ;  /* 0x000000000f2372ca */ /* 0x000fe200000e0000 */
[----:B------:R-:W-:Y:S01]  /*6990*/  UPRMT UR29, URZ, 0x5410, UR23 ;  /* 0x000054103f1d7896 */ /* 0x000fe20008000017 */
[----:B------:R-:W-:Y:S01]  /*69a0*/  R2UR UR36, R7 ;  /* 0x00000000072472ca */ /* 0x000fe200000e0000 */
[----:B------:R-:W-:Y:S01]  /*69b0*/  UIADD3.X UR43, URZ, UR31, URZ, UP1, !UPT ;  /* 0x0000001f3f2b7290 */ /* 0x000fe20008ffe43f */
[----:B------:R-:W-:Y:S01]  /*69c0*/  R2UR UR19, R19 ;  /* 0x00000000131372ca */ /* 0x000fe200000e0000 */
[----:B------:R-:W-:Y:S01]  /*69d0*/  USHF.L.U32 UR8, UR8, 0xd, URZ ;  /* 0x0000000d08087899 */ /* 0x000fe2000800063f */
[----:B------:R-:W-:Y:S01]  /*69e0*/  ISETP.GT.AND P1, PT, R4, 0x1, PT ;  /* 0x000000010400780c */ /* 0x000fe20003f24270 */
[----:B------:R-:W-:Y:S01]  /*69f0*/  UPRMT UR44, URZ, 0x5410, UR22 ;  /* 0x000054103f2c7896 */ /* 0x000fe20008000016 */
[----:B------:R-:W-:Y:S01]  /*6a00*/  VIADD R6, R6, 0x1 ;  /* 0x0000000106067836 */ /* 0x000fe20000000000 */
[----:B------:R-:W-:Y:S01]  /*6a10*/  ULEA UR9, UR37, UR8, 0xb ;  /* 0x0000000825097291 */ /* 0x000fe2000f8e583f */
[----:B------:R-:W-:Y:S01]  /*6a20*/  VIADD R20, R20, 0x40 ;  /* 0x0000004014147836 */ /* 0x000fe20000000000 */
[----:B------:R-:W-:-:S02]  /*6a30*/  ULOP3.LUT UR8, UR8, 0x800, UR40, 0xf8, !UPT ;  /* 0x0000080008087892 */ /* 0x000fc4000f8ef828 */
[----:B------:R-:W-:Y:S01]  /*6a40*/  ULEA UR24, UR9, UR10, 0x2 ;  /* 0x0000000a09187291 */ /* 0x000fe2000f8e103f */
[C---:B------:R-:W-:Y:S01]  /*6a50*/  ISETP.NE.AND P0, PT, R6.reuse, 0x3, PT ;  /* 0x000000030600780c */ /* 0x040fe20003f05270 */
[----:B------:R-:W-:Y:S02]  /*6a60*/  ULEA UR8, UR8, UR10, 0x2 ;  /* 0x0000000a08087291 */ /* 0x000fe4000f8e103f */
[----:B------:R-:W-:Y:S01]  /*6a70*/  UIADD3 UR32, UR24, 0x100, URZ ;  /* 0x0000010018207890 */ /* 0x000fe2000fffe03f */
[----:B------:R-:W-:Y:S01]  /*6a80*/  SEL R12, RZ, 0x1, P0 ;  /* 0x00000001ff0c7807 */ /* 0x000fe20000000000 */
[----:B------:R-:W-:Y:S01]  /*6a90*/  UIADD3 UR26, UR34, 0x20, URZ ;  /* 0x00000020221a7890 */ /* 0x000fe2000fffe03f */
[----:B------:R-:W-:Y:S01]  /*6aa0*/  SEL R6, R6, RZ, P0 ;  /* 0x000000ff06067207 */ /* 0x000fe20000000000 */
[----:B------:R-:W-:Y:S01]  /*6ab0*/  UIADD3 UR24, UR24, 0x4100, URZ ;  /* 0x0000410018187890 */ /* 0x000fe2000fffe03f */
[----:B------:R-:W-:Y:S01]  /*6ac0*/  LOP3.LUT R5, R5, R12, RZ, 0x3c, !PT ;  /* 0x0000000c05057212 */ /* 0x000fe200078e3cff */
[----:B------:R-:W-:-:S02]  /*6ad0*/  UIADD3 UR16, UR8, 0x18100, URZ ;  /* 0x0001810008107890 */ /* 0x000fc4000fffe03f */
[----:B------:R-:W-:Y:S01]  /*6ae0*/  UIADD3 UR8, UR8, 0x1c100, URZ ;  /* 0x0001c10008087890 */ /* 0x000fe2000fffe03f */
[----:B------:R-:W-:Y:S01]  /*6af0*/  UMOV UR6, 0x0 ;  /* 0x0000000000067882 */ /* 0x000fe20000000000 */
[----:B------:R-:W-:Y:S01]  /*6b00*/  UMOV UR7, 0x10000000 ;  /* 0x1000000000077882 */ /* 0x000fe20000000000 */
[----:B------:R-:W-:Y:S01]  /*6b10*/  UMOV UR25, UR33 ;  /* 0x0000002100197c82 */ /* 0x000fe20008000000 */
[----:B------:R-:W-:Y:S01]  /*6b20*/  UMOV UR27, UR35 ;  /* 0x00000023001b7c82 */ /* 0x000fe20008000000 */
[----:B------:R-:W-:Y:S01]  /*6b30*/  UMOV UR28, UR36 ;  /* 0x00000024001c7c82 */ /* 0x000fe20008000000 */
[----:B------:R-:W-:Y:S01]  /*6b40*/  UMOV UR17, UR33 ;  /* 0x0000002100117c82 */ /* 0x000fe20008000000 */
[----:B------:R-:W-:Y:S01]  /*6b50*/  UMOV UR18, UR34 ;  /* 0x0000002200127c82 */ /* 0x000fe20008000000 */
[----:B------:R-:W-:Y:S01]  /*6b60*/  UMOV UR20, UR36 ;  /* 0x0000002400147c82 */ /* 0x000fe20008000000 */
[----:B------:R0:W-:Y:S01]  /*6b70*/  UTMALDG.3D.MULTICAST [UR32], [UR4], UR29, desc[UR6] ;  /* 0x00000620040073b4 */ /* 0x0001e2000801181d */
[----:B------:R-:W-:Y:S01]  /*6b80*/  UMOV UR9, UR33 ;  /* 0x0000002100097c82 */ /* 0x000fe20008000000 */
[----:B------:R-:W-:Y:S01]  /*6b90*/  UMOV UR11, UR19 ;  /* 0x00000013000b7c82 */ /* 0x000fe20008000000 */
[----:B------:R-:W-:Y:S01]  /*6ba0*/  UMOV UR12, UR36 ;  /* 0x00000024000c7c82 */ /* 0x000fe20008000000 */
[----:B------:R-:W-:Y:S01]  /*6bb0*/  UMOV UR10, UR26 ;  /* 0x0000001a000a7c82 */ /* 0x000fe20008000000 */
[----:B------:R0:W-:Y:S01]  /*6bc0*/  UTMALDG.3D.MULTICAST [UR24], [UR4], UR29, desc[UR6] ;  /* 0x00000618040073b4 */ /* 0x0001e2000801181d */
[----:B------:R0:W-:Y:S01]  /*6bd0*/  UTMALDG.3D.MULTICAST [UR16], [UR42], UR44, desc[UR6] ;  /* 0x000006102a0073b4 */ /* 0x0001e2000801182c */
[----:B------:R0:W-:Y:S02]  /*6be0*/  UTMALDG.3D.MULTICAST [UR8], [UR42], UR44, desc[UR6] ;  /* 0x000006082a0073b4 */ /* 0x0001e4000801182c */
[----:B0-----:R-:W-:Y:S05]  /*6bf0*/  @P1 BRA `(.L_x_172) ;  /* 0xfffffffc00081947 */ /* 0x001fea000383ffff */
.L_x_169:
[----:B------:R-:W-:Y:S05]  /*6c00*/  BSYNC B1 ;  /* 0x0000000000017941 */ /* 0x000fea0003800000 */
.L_x_168:
[----:B------:R-:W-:Y:S01]  /*6c10*/  LOP3.LUT P1, RZ, R11, 0xff, RZ, 0xc0, !PT ;  /* 0x000000ff0bff7812 */ /* 0x000fe2000782c0ff */
[C---:B------:R-:W-:Y:S01]  /*6c20*/  IMAD.IADD R13, R8.reuse, 0x1, R13 ;  /* 0x00000001080d7824 */ /* 0x040fe200078e020d */
[----:B------:R-:W-:Y:S01]  /*6c30*/  ULDC.64 UR4, c[0x0][0x650] ;  /* 0x0001940000047ab9 */ /* 0x000fe20000000a00 */
[C---:B------:R-:W-:Y:S01]  /*6c40*/  ISETP.GE.U32.AND P2, PT, R8.reuse, 0x3, PT ;  /* 0x000000030800780c */ /* 0x040fe20003f46070 */
[----:B------:R-:W-:Y:S01]  /*6c50*/  BSSY B1, `(.L_x_173) ;  /* 0x000006b000017945 */ /* 0x000fe20003800000 */
[----:B------:R-:W-:Y:S01]  /*6c60*/  IMAD.MOV.U32 R12, RZ, RZ, -0x1 ;  /* 0xffffffffff0c7424 */ /* 0x000fe200078e00ff */
[----:B------:R-:W-:Y:S01]  /*6c70*/  ISETP.GT.U32.AND P0, PT, R13, 0x2, PT ;  /* 0x000000020d00780c */ /* 0x000fe20003f04070 */
[----:B------:R-:W-:Y:S01]  /*6c80*/  IMAD.MOV.U32 R19, RZ, RZ, -0x1 ;  /* 0xffffffffff137424 */ /* 0x000fe200078e00ff */
[----:B------:R-:W-:Y:S01]  /*6c90*/  PRMT R11, RZ, 0x7610, R11 ;  /* 0x00007610ff0b7816 */ /* 0x000fe2000000000b */
[----:B------:R-:W-:Y:S01]  /*6ca0*/  IMAD.MOV.U32 R7, RZ, RZ, -0x1 ;  /* 0xffffffffff077424 */ /* 0x000fe200078e00ff */
[----:B------:R-:W-:-:S03]  /*6cb0*/  ISETP.LT.U32.AND P0, PT, R8, 0x3, P0 ;  /* 0x000000030800780c */ /* 0x000fc60000701070 */
[----:B------:R-:W0:Y:S01]  /*6cc0*/  @P1 S2R R5, SR_CgaCtaId ;  /* 0x0000000000051919 */ /* 0x000e220000008800 */
[----:B------:R-:W-:-:S04]  /*6cd0*/  @P1 MOV R4, 0x400 ;  /* 0x0000040000041802 */ /* 0x000fc80000000f00 */
[----:B0-----:R-:W-:Y:S01]  /*6ce0*/  @P1 LEA R6, R5, R4, 0x18 ;  /* 0x0000000405061211 */ /* 0x001fe200078ec0ff */
[----:B------:R-:W-:Y:S01]  /*6cf0*/  IMAD.WIDE.U32 R4, R13, -0x55555555, RZ ;  /* 0xaaaaaaab0d047825 */ /* 0x000fe200078e00ff */
[----:B------:R-:W-:Y:S02]  /*6d00*/  SEL R4, RZ, 0x1, !P0 ;  /* 0x00000001ff047807 */ /* 0x000fe40004000000 */
[----:B------:R0:W-:Y:S01]  /*6d10*/  @P1 SYNCS.ARRIVE.TRANS64.A1T0 RZ, [R6+URZ+0x48], RZ ;  /* 0x000048ff06ff19a7 */ /* 0x0001e2000810003f */
[----:B------:R-:W-:Y:S02]  /*6d20*/  IADD3 R16, P1, R16, UR38, RZ ;  /* 0x0000002610107c10 */ /* 0x000fe4000ff3e0ff */
[----:B------:R-:W-:Y:S02]  /*6d30*/  LOP3.LUT R3, R3, R4, RZ, 0x3c, !PT ;  /* 0x0000000403037212 */ /* 0x000fe400078e3cff */
[----:B------:R-:W-:Y:S02]  /*6d40*/  IADD3.X R17, R17, UR41, RZ, P1, !PT ;  /* 0x0000002911117c10 */ /* 0x000fe40008ffe4ff */
[----:B------:R-:W-:-:S02]  /*6d50*/  ISETP.GE.U32.AND P0, PT, R16, UR4, PT ;  /* 0x0000000410007c0c */ /* 0x000fc4000bf06070 */
[----:B0-----:R-:W-:Y:S02]  /*6d60*/  SHF.R.U32.HI R6, RZ, 0x1, R5 ;  /* 0x00000001ff067819 */ /* 0x001fe40000011605 */
[----:B------:R-:W-:Y:S02]  /*6d70*/  ISETP.GE.U32.AND.EX P0, PT, R17, UR5, PT, P0 ;  /* 0x0000000511007c0c */ /* 0x000fe4000bf06100 */
[----:B------:R-:W-:Y:S01]  /*6d80*/  @P2 LOP3.LUT R3, R3, 0x1, R6, 0x78, !PT ;  /* 0x0000000103032812 */ /* 0x000fe200078e7806 */
[----:B------:R-:W-:Y:S01]  /*6d90*/  IMAD R13, R6, -0x3, R13 ;  /* 0xfffffffd060d7824 */ /* 0x000fe200078e020d */
[----:B------:R-:W-:-:S09]  /*6da0*/  PRMT R4, RZ, 0x7610, R4 ;  /* 0x00007610ff047816 */ /* 0x000fd20000000004 */
[----:B------:R-:W-:Y:S05]  /*6db0*/  @P0 BRA `(.L_x_174) ;  /* 0x0000000400500947 */ /* 0x000fea0003800000 */
[----:B------:R-:W0:Y:S01]  /*6dc0*/  S2R R15, SR_CTAID.X ;  /* 0x00000000000f7919 */ /* 0x000e220000002500 */
[----:B------:R-:W-:Y:S01]  /*6dd0*/  ULDC.64 UR4, c[0x0][0x628] ;  /* 0x00018a0000047ab9 */ /* 0x000fe20000000a00 */
[----:B------:R-:W1:Y:S01]  /*6de0*/  LDC R20, c[0x0][0x144] ;  /* 0x00005100ff147b82 */ /* 0x000e620000000800 */
[----:B------:R-:W-:Y:S01]  /*6df0*/  ISETP.NE.U32.AND P0, PT, RZ, UR4, PT ;  /* 0x00000004ff007c0c */ /* 0x000fe2000bf05070 */
[----:B------:R-:W2:Y:S01]  /*6e00*/  S2R R12, SR_CTAID.Y ;  /* 0x00000000000c7919 */ /* 0x000ea20000002600 */
[----:B------:R-:W-:Y:S01]  /*6e10*/  ULDC UR6, c[0x0][0x150] ;  /* 0x0000540000067ab9 */ /* 0x000fe20000000800 */
[----:B------:R-:W-:Y:S01]  /*6e20*/  ULDC UR7, c[0x0][0x630] ;  /* 0x00018c0000077ab9 */ /* 0x000fe20000000800 */
[----:B------:R-:W-:Y:S01]  /*6e30*/  ISETP.NE.AND.EX P0, PT, RZ, UR5, PT, P0 ;  /* 0x00000005ff007c0c */ /* 0x000fe2000bf05300 */
[----:B------:R-:W-:Y:S01]  /*6e40*/  IMAD.MOV.U32 R4, RZ, RZ, R16 ;  /* 0x000000ffff047224 */ /* 0x000fe200078e0010 */
[----:B0-----:R-:W-:-:S05]  /*6e50*/  I2FP.F32.U32 R5, R15 ;  /* 0x0000000f00057245 */ /* 0x001fca0000201000 */
[----:B------:R-:W-:Y:S01]  /*6e60*/  FMUL R21, R5, UR6 ;  /* 0x0000000605157c20 */ /* 0x000fe20008400000 */
[----:B------:R-:W-:-:S05]  /*6e70*/  IMAD.MOV.U32 R5, RZ, RZ, R17 ;  /* 0x000000ffff057224 */ /* 0x000fca00078e0011 */
[----:B--2---:R-:W-:Y:S05]  /*6e80*/  @!P0 BRA `(.L_x_175) ;  /* 0x0000000000288947 */ /* 0x004fea0003800000 */
[----:B------:R-:W-:Y:S02]  /*6e90*/  ULDC UR6, c[0x0][0x634] ;  /* 0x00018d0000067ab9 */ /* 0x000fe40000000800 */
[----:B------:R-:W-:-:S05]  /*6ea0*/  IADD3 R5, P0, R16, UR6, RZ ;  /* 0x0000000610057c10 */ /* 0x000fca000ff1e0ff */
[----:B------:R-:W-:-:S04]  /*6eb0*/  IMAD.X R19, RZ, RZ, R17, P0 ;  /* 0x000000ffff137224 */ /* 0x000fc800000e0611 */
[----:B------:R-:W-:-:S04]  /*6ec0*/  IMAD.WIDE.U32 R6, R19, UR4, RZ ;  /* 0x0000000413067c25 */ /* 0x000fc8000f8e00ff */
[----:B------:R-:W-:-:S04]  /*6ed0*/  IMAD.WIDE.U32 R6, P0, R5, UR5, R6 ;  /* 0x0000000505067c25 */ /* 0x000fc8000f800006 */
[----:B------:R-:W-:-:S04]  /*6ee0*/  IMAD.WIDE.U32 R4, R5, UR4, RZ ;  /* 0x0000000405047c25 */ /* 0x000fc8000f8e00ff */
[----:B------:R-:W-:Y:S01]  /*6ef0*/  IMAD.MOV.U32 R4, RZ, RZ, R7 ;  /* 0x000000ffff047224 */ /* 0x000fe200078e0007 */
[----:B------:R-:W-:Y:S01]  /*6f00*/  IADD3 RZ, P1, R5, R6, RZ ;  /* 0x0000000605ff7210 */ /* 0x000fe20007f3e0ff */
[----:B------:R-:W-:-:S04]  /*6f10*/  IMAD.X R5, RZ, RZ, RZ, P0 ;  /* 0x000000ffff057224 */ /* 0x000fc800000e06ff */
[----:B------:R-:W-:-:S08]  /*6f20*/  IMAD.WIDE.U32.X R4, R19, UR5, R4, P1 ;  /* 0x0000000513047c25 */ /* 0x000fd000088e0404 */
.L_x_175:
[--C-:B------:R-:W-:Y:S01]  /*6f30*/  SHF.R.U64 R14, R4, UR7, R5.reuse ;  /* 0x00000007040e7c19 */ /* 0x100fe20008001205 */
[----:B------:R-:W0:Y:S01]  /*6f40*/  F2I.U32.TRUNC.NTZ R21, R21 ;  /* 0x0000001500157305 */ /* 0x000e22000020f000 */
[----:B------:R-:W-:Y:S01]  /*6f50*/  SHF.R.U32.HI R4, RZ, UR7, R5 ;  /* 0x00000007ff047c19 */ /* 0x000fe20008011605 */
[----:B------:R-:W-:Y:S01]  /*6f60*/  ULDC.64 UR4, c[0x0][0x620] ;  /* 0x0001880000047ab9 */ /* 0x000fe20000000a00 */
[----:B------:R-:W-:Y:S01]  /*6f70*/  IADD3 R7, P0, RZ, -R14, RZ ;  /* 0x8000000eff077210 */ /* 0x000fe20007f1e0ff */
[----:B------:R-:W-:-:S04]  /*6f80*/  ULDC.64 UR6, c[0x0][0x640] ;  /* 0x0001900000067ab9 */ /* 0x000fc80000000a00 */
[----:B------:R-:W-:Y:S01]  /*6f90*/  IMAD.X R4, RZ, RZ, ~R4, P0 ;  /* 0x000000ffff047224 */ /* 0x000fe200000e0e04 */
[----:B------:R-:W-:-:S03]  /*6fa0*/  ISETP.NE.U32.AND P0, PT, RZ, UR6, PT ;  /* 0x00000006ff007c0c */ /* 0x000fc6000bf05070 */
[----:B------:R-:W-:Y:S01]  /*6fb0*/  IMAD R6, R4, UR4, RZ ;  /* 0x0000000404067c24 */ /* 0x000fe2000f8e02ff */
[----:B------:R-:W-:Y:S01]  /*6fc0*/  ISETP.NE.AND.EX P0, PT, RZ, UR7, PT, P0 ;  /* 0x00000007ff007c0c */ /* 0x000fe2000bf05300 */
[----:B------:R-:W-:Y:S01]  /*6fd0*/  IMAD.WIDE.U32 R4, R7, UR4, R16 ;  /* 0x0000000407047c25 */ /* 0x000fe2000f8e0010 */
[----:B------:R-:W-:-:S03]  /*6fe0*/  ULDC UR4, c[0x0][0x618] ;  /* 0x0001860000047ab9 */ /* 0x000fc60000000800 */
[----:B------:R-:W-:Y:S01]  /*6ff0*/  IMAD R7, R7, UR5, R6 ;  /* 0x0000000507077c24 */ /* 0x000fe2000f8e0206 */
[----:B------:R-:W-:Y:S01]  /*7000*/  ULDC UR5, c[0x0][0x154] ;  /* 0x0000550000057ab9 */ /* 0x000fe20000000800 */
[----:B0-----:R-:W-:Y:S02]  /*7010*/  IMAD.MOV R6, RZ, RZ, -R21 ;  /* 0x000000ffff067224 */ /* 0x001fe400078e0a15 */
[----:B------:R-:W0:Y:S01]  /*7020*/  LDC R21, c[0x0][0x148] ;  /* 0x00005200ff157b82 */ /* 0x000e220000000800 */
[----:B------:R-:W-:Y:S02]  /*7030*/  IMAD.IADD R5, R5, 0x1, R7 ;  /* 0x0000000105057824 */ /* 0x000fe400078e0207 */
[----:B-1----:R-:W-:Y:S01]  /*7040*/  IMAD R15, R20, R6, R15 ;  /* 0x00000006140f7224 */ /* 0x002fe200078e020f */
[----:B------:R-:W-:Y:S02]  /*7050*/  I2FP.F32.U32 R6, R12 ;  /* 0x0000000c00067245 */ /* 0x000fe40000201000 */
[----:B------:R-:W-:-:S02]  /*7060*/  SHF.R.U64 R19, R4, UR4, R5 ;  /* 0x0000000404137c19 */ /* 0x000fc40008001205 */
[----:B------:R-:W-:Y:S01]  /*7070*/  SHF.R.U32.HI R4, RZ, UR4, R5 ;  /* 0x00000004ff047c19 */ /* 0x000fe20008011605 */
[----:B------:R-:W-:Y:S01]  /*7080*/  FMUL R6, R6, UR5 ;  /* 0x0000000506067c20 */ /* 0x000fe20008400000 */
[----:B------:R-:W-:Y:S02]  /*7090*/  ULDC UR4, c[0x0][0x608] ;  /* 0x0001820000047ab9 */ /* 0x000fe40000000800 */
[--C-:B------:R-:W-:Y:S01]  /*70a0*/  SHF.R.U64 R22, R19, UR4, R4.reuse ;  /* 0x0000000413167c19 */ /* 0x100fe20008001204 */
[----:B------:R1:W2:Y:S01]  /*70b0*/  F2I.U32.TRUNC.NTZ R24, R6 ;  /* 0x0000000600187305 */ /* 0x0002a2000020f000 */
[----:B------:R-:W-:Y:S01]  /*70c0*/  SHF.R.U32.HI R5, RZ, UR4, R4 ;  /* 0x00000004ff057c19 */ /* 0x000fe20008011604 */
[----:B------:R-:W-:-:S03]  /*70d0*/  ULDC UR4, c[0x0][0x658] ;  /* 0x0001960000047ab9 */ /* 0x000fc60000000800 */
[--C-:B------:R-:W-:Y:S02]  /*70e0*/  SHF.R.U64 R20, R22, UR4, R5.reuse ;  /* 0x0000000416147c19 */ /* 0x100fe40008001205 */
[----:B------:R-:W-:-:S03]  /*70f0*/  SHF.R.U32.HI R23, RZ, UR4, R5 ;  /* 0x00000004ff177c19 */ /* 0x000fc60008011605 */
[----:B------:R-:W-:Y:S02]  /*7100*/  IMAD.MOV.U32 R4, RZ, RZ, R20 ;  /* 0x000000ffff047224 */ /* 0x000fe400078e0014 */
[----:B------:R-:W-:Y:S01]  /*7110*/  IMAD.MOV.U32 R5, RZ, RZ, R23 ;  /* 0x000000ffff057224 */ /* 0x000fe200078e0017 */
[----:B-1----:R-:W-:Y:S06]  /*7120*/  @!P0 BRA `(.L_x_176) ;  /* 0x0000000000288947 */ /* 0x002fec0003800000 */
        /* <DEDUP_REMOVED lines=10> */
.L_x_176:
[----:B------:R-:W-:Y:S01]  /*71d0*/  ISETP.NE.AND P0, PT, R2, 0x1, PT ;  /* 0x000000010200780c */ /* 0x000fe20003f05270 */
[----:B------:R-:W-:Y:S01]  /*71e0*/  ULDC UR4, c[0x0][0x648] ;  /* 0x0001920000047ab9 */ /* 0x000fe20000000800 */
[----:B------:R-:W-:Y:S01]  /*71f0*/  LOP3.LUT R22, R22, UR21, RZ, 0xc0, !PT ;  /* 0x0000001516167c12 */ /* 0x000fe2000f8ec0ff */
[----:B--2---:R-:W-:Y:S01]  /*7200*/  IMAD.MOV R24, RZ, RZ, -R24 ;  /* 0x000000ffff187224 */ /* 0x004fe200078e0a18 */
[----:B------:R-:W-:Y:S01]  /*7210*/  SHF.R.U64 R5, R4, UR4, R5 ;  /* 0x0000000404057c19 */ /* 0x000fe20008001205 */
[----:B------:R-:W-:Y:S01]  /*7220*/  ULDC UR4, c[0x0][0x638] ;  /* 0x00018e0000047ab9 */ /* 0x000fe20000000800 */
[----:B------:R-:W-:Y:S01]  /*7230*/  LOP3.LUT R19, R19, UR13, RZ, 0xc0, !PT ;  /* 0x0000000d13137c12 */ /* 0x000fe2000f8ec0ff */
[----:B------:R-:W-:Y:S01]  /*7240*/  ULDC UR5, c[0x0][0x610] ;  /* 0x0001840000057ab9 */ /* 0x000fe20000000800 */
[----:B------:R-:W-:Y:S02]  /*7250*/  IMAD.MOV.U32 R4, RZ, RZ, 0x1 ;  /* 0x00000001ff047424 */ /* 0x000fe400078e00ff */
[----:B------:R-:W-:-:S02]  /*7260*/  IMAD.MOV R7, RZ, RZ, -R5 ;  /* 0x000000ffff077224 */ /* 0x000fc400078e0a05 */
[----:B------:R-:W-:Y:S02]  /*7270*/  IMAD R22, R5, UR14, R22 ;  /* 0x0000000e05167c24 */ /* 0x000fe4000f8e0216 */
[----:B0-----:R-:W-:Y:S02]  /*7280*/  @P0 IMAD R15, R21, R24, R12 ;  /* 0x00000018150f0224 */ /* 0x001fe400078e020c */
[----:B------:R-:W-:Y:S01]  /*7290*/  IMAD R20, R7, UR4, R20 ;  /* 0x0000000407147c24 */ /* 0x000fe2000f8e0214 */
[----:B------:R-:W-:Y:S01]  /*72a0*/  ULDC UR4, c[0x0][0x600] ;  /* 0x0001800000047ab9 */ /* 0x000fe20000000800 */
[----:B------:R-:W-:Y:S02]  /*72b0*/  IMAD R15, R22, UR5, R15 ;  /* 0x00000005160f7c24 */ /* 0x000fe4000f8e020f */
[----:B------:R-:W-:Y:S02]  /*72c0*/  IMAD R20, R20, UR4, R19 ;  /* 0x0000000414147c24 */ /* 0x000fe4000f8e0213 */
[----:B------:R-:W-:-:S03]  /*72d0*/  IMAD.MOV.U32 R7, RZ, RZ, R14 ;  /* 0x000000ffff077224 */ /* 0x000fc600078e000e */
[----:B------:R-:W-:Y:S02]  /*72e0*/  SEL R19, R20, R15, !P0 ;  /* 0x0000000f14137207 */ /* 0x000fe40004000000 */
[----:B------:R-:W-:-:S07]  /*72f0*/  SEL R12, R15, R20, !P0 ;  /* 0x000000140f0c7207 */ /* 0x000fce0004000000 */
.L_x_174:
[----:B------:R-:W-:Y:S05]  /*7300*/  BSYNC B1 ;  /* 0x0000000000017941 */ /* 0x000fea0003800000 */
.L_x_173:
[----:B------:R-:W-:-:S13]  /*7310*/  LOP3.LUT P0, RZ, R4, 0xff, RZ, 0xc0, !PT ;  /* 0x000000ff04ff7812 */ /* 0x000fda000780c0ff */
[----:B------:R-:W-:Y:S05]  /*7320*/  @P0 BRA `(.L_x_177) ;  /* 0xfffffff400040947 */ /* 0x000fea000383ffff */
[----:B------:R-:W-:Y:S05]  /*7330*/  BSYNC B0 ;  /* 0x0000000000007941 */ /* 0x000fea0003800000 */
.L_x_166:
[----:B------:R-:W-:-:S03]  /*7340*/  UMOV UR4, 0xffffffff ;  /* 0xffffffff00047882 */ /* 0x000fc60000000000 */
[----:B------:R-:W-:Y:S05]  /*7350*/  BRA.DIV UR4, `(.L_x_178) ;  /* 0x0000000204f07947 */ /* 0x000fea000b800000 */
[----:B------:R-:W-:-:S13]  /*7360*/  ELECT P6, URZ, PT ;  /* 0x00000000003f782f */ /* 0x000fda00038c0000 */
.L_x_191:
[----:B------:R-:W-:Y:S04]  /*7370*/  BSSY B0, `(.L_x_179) ;  /* 0x0000022000007945 */ /* 0x000fe80003800000 */
[----:B------:R-:W-:Y:S05]  /*7380*/  @!P6 BRA `(.L_x_180) ;  /* 0x000000000080e947 */ /* 0x000fea0003800000 */
[----:B------:R-:W-:-:S04]  /*7390*/  LOP3.LUT R18, R18, 0x2, RZ, 0xfc, !PT ;  /* 0x0000000212127812 */ /* 0x000fc800078efcff */
[----:B------:R-:W-:-:S13]  /*73a0*/  ISETP.NE.AND P0, PT, R18, 0x3, PT ;  /* 0x000000031200780c */ /* 0x000fda0003f05270 */
[----:B------:R-:W-:Y:S05]  /*73b0*/  @!P0 BRA `(.L_x_181) ;  /* 0x0000000000048947 */ /* 0x000fea0003800000 */
[----:B------:R-:W-:Y:S01]  /*73c0*/  BPT.TRAP 0x1 ;  /* 0x000000040000795c */ /* 0x000fe20000300000 */
.L_x_181:
[----:B------:R-:W0:Y:S01]  /*73d0*/  S2R R5, SR_CgaCtaId ;  /* 0x0000000000057919 */ /* 0x000e220000008800 */
[----:B------:R-:W-:Y:S02]  /*73e0*/  MOV R0, 0x400 ;  /* 0x0000040000007802 */ /* 0x000fe40000000f00 */
[----:B------:R-:W-:Y:S02]  /*73f0*/  SHF.L.U32 R4, R3, 0x1f, RZ ;  /* 0x0000001f03047819 */ /* 0x000fe400000006ff */
[----:B0-----:R-:W-:-:S05]  /*7400*/  LEA R0, R5, R0, 0x18 ;  /* 0x0000000005007211 */ /* 0x001fca00078ec0ff */
[----:B------:R-:W-:-:S04]  /*7410*/  VIADD R0, R0, 0x18 ;  /* 0x0000001800007836 */ /* 0x000fc80000000000 */
[C---:B------:R-:W-:Y:S02]  /*7420*/  IMAD R7, R13.reuse, 0x8, R0 ;  /* 0x000000080d077824 */ /* 0x040fe400078e0200 */
[----:B------:R-:W-:Y:S02]  /*7430*/  VIADD R13, R13, 0x1 ;  /* 0x000000010d0d7836 */ /* 0x000fe40000000000 */
[----:B------:R-:W0:Y:S03]  /*7440*/  SYNCS.PHASECHK.TRANS64.TRYWAIT P0, [R7+URZ], R4 ;  /* 0x00000004070075a7 */ /* 0x000e26000800017f */
[----:B------:R-:W-:-:S04]  /*7450*/  ISETP.NE.AND P1, PT, R13, 0x3, PT ;  /* 0x000000030d00780c */ /* 0x000fc80003f25270 */
[----:B------:R-:W-:Y:S02]  /*7460*/  SEL R2, RZ, 0x1, P1 ;  /* 0x00000001ff027807 */ /* 0x000fe40000800000 */
[----:B------:R-:W-:Y:S02]  /*7470*/  SEL R13, R13, RZ, P1 ;  /* 0x000000ff0d0d7207 */ /* 0x000fe40000800000 */
[----:B------:R-:W-:-:S03]  /*7480*/  LOP3.LUT R9, R3, R2, RZ, 0x3c, !PT ;  /* 0x0000000203097212 */ /* 0x000fc600078e3cff */
[----:B------:R-:W-:Y:S01]  /*7490*/  IMAD R6, R13, 0x8, R0 ;  /* 0x000000080d067824 */ /* 0x000fe200078e0200 */
[----:B------:R-:W-:Y:S01]  /*74a0*/  SHF.L.U32 R5, R9, 0x1f, RZ ;  /* 0x0000001f09057819 */ /* 0x000fe200000006ff */
[----:B0-----:R-:W-:Y:S06]  /*74b0*/  @!P0 BRA `(.L_x_182) ;  /* 0x0000000000b88947 */ /* 0x001fec0003800000 */
.L_x_192:
[----:B------:R-:W1:Y:S01]  /*74c0*/  SYNCS.PHASECHK.TRANS64.TRYWAIT P0, [R6+URZ], R5 ;  /* 0x00000005060075a7 */ /* 0x000e62000800017f */
[----:B------:R-:W-:-:S05]  /*74d0*/  VIADD R2, R13, 0x1 ;  /* 0x000000010d027836 */ /* 0x000fca0000000000 */
[----:B------:R-:W-:-:S04]  /*74e0*/  ISETP.NE.AND P1, PT, R2, 0x3, PT ;  /* 0x000000030200780c */ /* 0x000fc80003f25270 */
[----:B0-----:R-:W-:Y:S02]  /*74f0*/  SEL R4, RZ, 0x1, P1 ;  /* 0x00000001ff047807 */ /* 0x001fe40000800000 */
[----:B------:R-:W-:Y:S02]  /*7500*/  SEL R3, R2, RZ, P1 ;  /* 0x000000ff02037207 */ /* 0x000fe40000800000 */
[----:B------:R-:W-:Y:S01]  /*7510*/  LOP3.LUT R4, R9, R4, RZ, 0x3c, !PT ;  /* 0x0000000409047212 */ /* 0x000fe200078e3cff */
[----:B-1----:R-:W-:Y:S06]  /*7520*/  @!P0 BRA `(.L_x_183) ;  /* 0x0000000000b08947 */ /* 0x002fec0003800000 */
.L_x_193:
[----:B------:R-:W-:Y:S01]  /*7530*/  IMAD R3, R3, 0x8, R0 ;  /* 0x0000000803037824 */ /* 0x000fe200078e0200 */
[----:B------:R-:W-:-:S07]  /*7540*/  SHF.L.U32 R0, R4, 0x1f, RZ ;  /* 0x0000001f04007819 */ /* 0x000fce00000006ff */
.L_x_184:
[----:B-1----:R1:W2:Y:S02]  /*7550*/  SYNCS.PHASECHK.TRANS64.TRYWAIT P0, [R3+URZ], R0 ;  /* 0x00000000030075a7 */ /* 0x0022a4000800017f */
[----:B--2---:R-:W-:Y:S05]  /*7560*/  @!P0 NANOSLEEP.SYNCS 0x989680 ;  /* 0x009896800000895d */ /* 0x004fea0003900000 */
[----:B------:R-:W2:Y:S02]  /*7570*/  @!P0 SYNCS.PHASECHK.TRANS64 P0, [R3+URZ], R0 ;  /* 0x00000000030085a7 */ /* 0x000ea4000800007f */
[----:B--2---:R-:W-:Y:S05]  /*7580*/  @!P0 BRA `(.L_x_184) ;  /* 0xfffffffc00f08947 */ /* 0x004fea000383ffff */
.L_x_180:
[----:B------:R-:W-:Y:S05]  /*7590*/  BSYNC B0 ;  /* 0x0000000000007941 */ /* 0x000fea0003800000 */
.L_x_179:
[----:B------:R-:W-:Y:S05]  /*75a0*/  EXIT ;  /* 0x000000000000794d */ /* 0x000fea0003800000 */
.L_x_21:
[----:B-1----:R1:W2:Y:S02]  /*75b0*/  SYNCS.PHASECHK.TRANS64.TRYWAIT P1, [R3+URZ], R0 ;  /* 0x00000000030075a7 */ /* 0x0022a4000802017f */
[----:B--2---:R-:W-:Y:S05]  /*75c0*/  @!P1 NANOSLEEP.SYNCS 0x989680 ;  /* 0x009896800000995d */ /* 0x004fea0003900000 */
[----:B------:R-:W2:Y:S02]  /*75d0*/  @!P1 SYNCS.PHASECHK.TRANS64 P1, [R3+URZ], R0 ;  /* 0x00000000030095a7 */ /* 0x000ea4000802007f */
[----:B--2---:R-:W-:Y:S05]  /*75e0*/  @!P1 BRA `(.L_x_21) ;  /* 0xfffffffc00f09947 */ /* 0x004fea000383ffff */
[----:B------:R-:W-:Y:S05]  /*75f0*/  BRA `(.L_x_20) ;  /* 0xffffffa000647947 */ /* 0x000fea000383ffff */
.L_x_26:
[----:B-1----:R1:W2:Y:S02]  /*7600*/  SYNCS.PHASECHK.TRANS64.TRYWAIT P1, [R5+URZ], R4 ;  /* 0x00000004050075a7 */ /* 0x0022a4000802017f */
[----:B--2---:R-:W-:Y:S05]  /*7610*/  @!P1 NANOSLEEP.SYNCS 0x989680 ;  /* 0x009896800000995d */ /* 0x004fea0003900000 */
[----:B------:R-:W2:Y:S02]  /*7620*/  @!P1 SYNCS.PHASECHK.TRANS64 P1, [R5+URZ], R4 ;  /* 0x00000004050095a7 */ /* 0x000ea4000802007f */
[----:B--2---:R-:W-:Y:S05]  /*7630*/  @!P1 BRA `(.L_x_26) ;  /* 0xfffffffc00f09947 */ /* 0x004fea000383ffff */
[----:B------:R-:W-:Y:S05]  /*7640*/  BRA `(.L_x_25) ;  /* 0xffffffa400b07947 */ /* 0x000fea000383ffff */
.L_x_167:
[----:B------:R-:W-:Y:S01]  /*7650*/  BSSY B1, `(.L_x_185) ;  /* 0x0000006000017945 */ /* 0x000fe20003800000 */
[----:B------:R-:W-:-:S07]  /*7660*/  IMAD.MOV.U32 R15, RZ, RZ, -0x1 ;  /* 0xffffffffff0f7424 */ /* 0x000fce00078e00ff */
[----:B------:R-:W-:Y:S05]  /*7670*/  WARPSYNC.COLLECTIVE R15, `(.L_x_186) ;  /* 0x000000000f0c7348 */ /* 0x000fea0003c00000 */
[----:B------:R-:W-:Y:S02]  /*7680*/  ELECT P6, UR62, PT ;  /* 0x00000000003e782f */ /* 0x000fe400038c0000 */
[----:B------:R-:W-:Y:S01]  /*7690*/  MOV R14, UR62 ;  /* 0x0000003e000e7c02 */ /* 0x000fe20008000f00 */
[----:B------:R-:W-:Y:S10]  /*76a0*/  ENDCOLLECTIVE ;  /* 0x000000000000791b */ /* 0x000ff40003800000 */
.L_x_186:
[----:B------:R-:W-:Y:S05]  /*76b0*/  BSYNC B1 ;  /* 0x0000000000017941 */ /* 0x000fea0003800000 */
.L_x_185:
[----:B------:R-:W-:Y:S05]  /*76c0*/  BRA `(.L_x_187) ;  /* 0xfffffff000287947 */ /* 0x000fea000383ffff */
.L_x_170:
[----:B0-----:R0:W1:Y:S02]  /*76d0*/  SYNCS.PHASECHK.TRANS64.TRYWAIT P0, [R21+URZ+0x18], R12 ;  /* 0x0000180c150075a7 */ /* 0x001064000800017f */
[----:B-1----:R-:W-:Y:S05]  /*76e0*/  @!P0 NANOSLEEP.SYNCS 0x989680 ;  /* 0x009896800000895d */ /* 0x002fea0003900000 */
[----:B------:R-:W1:Y:S02]  /*76f0*/  @!P0 SYNCS.PHASECHK.TRANS64 P0, [R21+URZ+0x18], R12 ;  /* 0x0000180c150085a7 */ /* 0x000e64000800007f */
[----:B-1----:R-:W-:Y:S05]  /*7700*/  @!P0 BRA `(.L_x_170) ;  /* 0xfffffffc00f08947 */ /* 0x002fea000383ffff */
[----:B------:R-:W-:Y:S05]  /*7710*/  BRA `(.L_x_188) ;  /* 0xfffffff000647947 */ /* 0x000fea000383ffff */
.L_x_178:
[----:B------:R-:W-:Y:S01]  /*7720*/  BSSY B0, `(.L_x_189) ;  /* 0x0000006000007945 */ /* 0x000fe20003800000 */
[----:B------:R-:W-:-:S07]  /*7730*/  IMAD.MOV.U32 R15, RZ, RZ, -0x1 ;  /* 0xffffffffff0f7424 */ /* 0x000fce00078e00ff */
[----:B------:R-:W-:Y:S05]  /*7740*/  WARPSYNC.COLLECTIVE R15, `(.L_x_190) ;  /* 0x000000000f0c7348 */ /* 0x000fea0003c00000 */
[----:B------:R-:W-:Y:S02]  /*7750*/  ELECT P6, UR62, PT ;  /* 0x00000000003e782f */ /* 0x000fe400038c0000 */
[----:B------:R-:W-:Y:S01]  /*7760*/  MOV R14, UR62 ;  /* 0x0000003e000e7c02 */ /* 0x000fe20008000f00 */
[----:B------:R-:W-:Y:S10]  /*7770*/  ENDCOLLECTIVE ;  /* 0x000000000000791b */ /* 0x000ff40003800000 */
.L_x_190:
[----:B------:R-:W-:Y:S05]  /*7780*/  BSYNC B0 ;  /* 0x0000000000007941 */ /* 0x000fea0003800000 */
.L_x_189:
[----:B------:R-:W-:Y:S05]  /*7790*/  BRA `(.L_x_191) ;  /* 0xfffffff800f47947 */ /* 0x000fea000383ffff */
.L_x_182:
[----:B0-----:R0:W1:Y:S02]  /*77a0*/  SYNCS.PHASECHK.TRANS64.TRYWAIT P0, [R7+URZ], R4 ;  /* 0x00000004070075a7 */ /* 0x001064000800017f */
[----:B-1----:R-:W-:Y:S05]  /*77b0*/  @!P0 NANOSLEEP.SYNCS 0x989680 ;  /* 0x009896800000895d */ /* 0x002fea0003900000 */
[----:B------:R-:W1:Y:S02]  /*77c0*/  @!P0 SYNCS.PHASECHK.TRANS64 P0, [R7+URZ], R4 ;  /* 0x00000004070085a7 */ /* 0x000e64000800007f */
[----:B-1----:R-:W-:Y:S05]  /*77d0*/  @!P0 BRA `(.L_x_182) ;  /* 0xfffffffc00f08947 */ /* 0x002fea000383ffff */
[----:B------:R-:W-:Y:S05]  /*77e0*/  BRA `(.L_x_192) ;  /* 0xfffffffc00347947 */ /* 0x000fea000383ffff */
.L_x_183:
[----:B0-----:R0:W1:Y:S02]  /*77f0*/  SYNCS.PHASECHK.TRANS64.TRYWAIT P0, [R6+URZ], R5 ;  /* 0x00000005060075a7 */ /* 0x001064000800017f */
[----:B-1----:R-:W-:Y:S05]  /*7800*/  @!P0 NANOSLEEP.SYNCS 0x989680 ;  /* 0x009896800000895d */ /* 0x002fea0003900000 */
[----:B------:R-:W1:Y:S02]  /*7810*/  @!P0 SYNCS.PHASECHK.TRANS64 P0, [R6+URZ], R5 ;  /* 0x00000005060085a7 */ /* 0x000e64000800007f */
[----:B-1----:R-:W-:Y:S05]  /*7820*/  @!P0 BRA `(.L_x_183) ;  /* 0xfffffffc00f08947 */ /* 0x002fea000383ffff */
[----:B------:R-:W-:Y:S05]  /*7830*/  BRA `(.L_x_193) ;  /* 0xfffffffc003c7947 */ /* 0x000fea000383ffff */
.L_x_194:
[----:B------:R-:W-:-:S00]  /*7840*/  BRA `(.L_x_194) ;  /* 0xfffffffc00fc7947 */ /* 0x000fc0000383ffff */
[----:B------:R-:W-:-:S00]  /*7850*/  NOP ;  /* 0x0000000000007918 */ /* 0x000fc00000000000 */
        /* <DEDUP_REMOVED lines=10> */
.L_x_195:


//--------------------- .nv.global.init           --------------------------
	.section	.nv.global.init,"aw",@progbits
.nv.global.init:
	.type		$str$22,@object
	.size		$str$22,($str$23 - $str$22)
$str$22:
        /*0000*/ 	.byte	0x6b, 0x5f, 0x74, 0x69, 0x6c, 0x65, 0x5f, 0x63, 0x6f, 0x75, 0x6e, 0x74, 0x20, 0x3e, 0x3d, 0x20
        /*0010*/ 	.byte	0x31, 0x00
	.type		$str$23,@object
	.size		$str$23,(__unnamed_1 - $str$23)
$str$23:
        /*0012*/ 	.byte	0x2f, 0x74, 0x6d, 0x70, 0x2f, 0x63, 0x75, 0x74, 0x6c, 0x61, 0x73, 0x73, 0x5f, 0x73, 0x77, 0x65
        /*0022*/ 	.byte	0x65, 0x70, 0x5f, 0x73, 0x72, 0x63, 0x2f, 0x69, 0x6e, 0x63, 0x6c, 0x75, 0x64, 0x65, 0x2f, 0x63
        /*0032*/ 	.byte	0x75, 0x74, 0x6c, 0x61, 0x73, 0x73, 0x2f, 0x67, 0x65, 0x6d, 0x6d, 0x2f, 0x63, 0x6f, 0x6c, 0x6c
        /*0042*/ 	.byte	0x65, 0x63, 0x74, 0x69, 0x76, 0x65, 0x2f, 0x73, 0x6d, 0x39, 0x30, 0x5f, 0x6d, 0x6d, 0x61, 0x5f
        /*0052*/ 	.byte	0x74, 0x6d, 0x61, 0x5f, 0x67, 0x6d, 0x6d, 0x61, 0x5f, 0x73, 0x73, 0x5f, 0x77, 0x61, 0x72, 0x70
        /*0062*/ 	.byte	0x73, 0x70, 0x65, 0x63, 0x69, 0x61, 0x6c, 0x69, 0x7a, 0x65, 0x64, 0x2e, 0x68, 0x70, 0x70, 0x00
	.type		__unnamed_1,@object
	.size		__unnamed_1,(.L_0 - __unnamed_1)
__unnamed_1:
        /*0072*/ 	.byte	0x76, 0x6f, 0x69, 0x64, 0x20, 0x63, 0x75, 0x74, 0x6c, 0x61, 0x73, 0x73, 0x3a, 0x3a, 0x67, 0x65
        /* <DEDUP_REMOVED lines=176> */
        /*0b82*/ 	.byte	0x6e, 0x74, 0x69, 0x74, 0x79, 0x5d, 0x00
.L_0:


//--------------------- .nv.shared._ZN7cutlass13device_kernelINS_4gemm6kernel13GemmUniversalIN4cute5tupleIJiiiiEEENS1_10collective13CollectiveMmaINS1_34MainloopSm90TmaGmmaWarpSpecializedILi3ENS5_IJNS4_1CILi2EEESB_NSA_ILi1EEEEEENS1_35KernelTmaWarpSpecializedCooperativeEEENS5_IJNSA_ILi128EEESG_NSA_ILi64EEEEEEfNS5_IJlSC_lEEEfSJ_NS4_8TiledMMAINS4_8MMA_AtomIJNS4_4SM904GMMA30MMA_64x128x8_F32TF32TF32_SS_TNILNSN_7ScaleInE1ELSP_1EEEEEENS4_6LayoutINS5_IJSB_SC_SC_EEENS5_IJSC_NSA_ILi0EEESU_EEEEENS5_IJNS4_10UnderscoreESX_SX_EEEEENS4_23SM90_TMA_LOAD_MULTICASTENS4_14ComposedLayoutINS4_7SwizzleILi3ELi4ELi3EEENS4_18smem_ptr_flag_bitsILi32EEENSS_INS5_IJNSA_ILi8EEENSA_ILi32EEEEEENS5_IJS17_SC_EEEEEEEvNS4_8identityES10_S1B_vS1C_EENS_8epilogue10collective6detail29Sm90TmaWarpSpecializedAdapterINS1F_15DefaultEpilogueIfSJ_SJ_NS1E_6thread17LinearCombinationIfLi1EffLNS1J_9ScaleType4KindE0ELNS_15FloatRoundStyleE2EfEENS1_15EpilogueDefaultEEEEEvvEEEEvNT_6ParamsE --------------------------
	.section	.nv.shared._ZN7cutlass13device_kernelINS_4gemm6kernel13GemmUniversalIN4cute5tupleIJiiiiEEENS1_10collective13CollectiveMmaINS1_34MainloopSm90TmaGmmaWarpSpecializedILi3ENS5_IJNS4_1CILi2EEESB_NSA_ILi1EEEEEENS1_35KernelTmaWarpSpecializedCooperativeEEENS5_IJNSA_ILi128EEESG_NSA_ILi64EEEEEEfNS5_IJlSC_lEEEfSJ_NS4_8TiledMMAINS4_8MMA_AtomIJNS4_4SM904GMMA30MMA_64x128x8_F32TF32TF32_SS_TNILNSN_7ScaleInE1ELSP_1EEEEEENS4_6LayoutINS5_IJSB_SC_SC_EEENS5_IJSC_NSA_ILi0EEESU_EEEEENS5_IJNS4_10UnderscoreESX_SX_EEEEENS4_23SM90_TMA_LOAD_MULTICASTENS4_14ComposedLayoutINS4_7SwizzleILi3ELi4ELi3EEENS4_18smem_ptr_flag_bitsILi32EEENSS_INS5_IJNSA_ILi8EEENSA_ILi32EEEEEENS5_IJS17_SC_EEEEEEEvNS4_8identityES10_S1B_vS1C_EENS_8epilogue10collective6detail29Sm90TmaWarpSpecializedAdapterINS1F_15DefaultEpilogueIfSJ_SJ_NS1E_6thread17LinearCombinationIfLi1EffLNS1J_9ScaleType4KindE0ELNS_15FloatRoundStyleE2EfEENS1_15EpilogueDefaultEEEEEvvEEEEvNT_6ParamsE,"aw",@nobits
	.sectionflags	@""
	.align	16
	.zero		1024


//--------------------- .nv.shared.reserved.0     --------------------------
	.section	.nv.shared.reserved.0,"aw",@nobits
	.weak		__nv_reservedSMEM_offset_0_alias
	.size		__nv_reservedSMEM_offset_0_alias, 0, 0
	.other		__nv_reservedSMEM_offset_0_alias,@"STO_CUDA_RESERVED_SHARED STV_DEFAULT"
__nv_reservedSMEM_offset_0_alias:
	.zero		0


//--------------------- .nv.global                --------------------------
	.section	.nv.global,"aw",@nobits
.nv.global:
	.type		_ZN40_INTERNAL_683877bd_4_k_cu_c09e052f_222484cute1_E,@object
	.size		_ZN40_INTERNAL_683877bd_4_k_cu_c09e052f_222484cute1_E,(_ZN40_INTERNAL_683877bd_4_k_cu_c09e052f_222484cuda3std3__45__cpo6cbeginE - _ZN40_INTERNAL_683877bd_4_k_cu_c09e052f_222484cute1_E)
_ZN40_INTERNAL_683877bd_4_k_cu_c09e052f_222484cute1_E:
	.zero		1
	.type		_ZN40_INTERNAL_683877bd_4_k_cu_c09e052f_222484cuda3std3__45__cpo6cbeginE,@object
	.size		_ZN40_INTERNAL_683877bd_4_k_cu_c09e052f_222484cuda3std3__45__cpo6cbeginE,(_ZN40_INTERNAL_683877bd_4_k_cu_c09e052f_222484cuda3std3__48in_placeE - _ZN40_INTERNAL_683877bd_4_k_cu_c09e052f_222484cuda3std3__45__cpo6cbeginE)
_ZN40_INTERNAL_683877bd_4_k_cu_c09e052f_222484cuda3std3__45__cpo6cbeginE:
	.zero		1
	.type		_ZN40_INTERNAL_683877bd_4_k_cu_c09e052f_222484cuda3std3__48in_placeE,@object
	.size		_ZN40_INTERNAL_683877bd_4_k_cu_c09e052f_222484cuda3std3__48in_placeE,(_ZN40_INTERNAL_683877bd_4_k_cu_c09e052f_222484cuda3std6ranges3__45__cpo9iter_moveE - _ZN40_INTERNAL_683877bd_4_k_cu_c09e052f_222484cuda3std3__48in_placeE)
_ZN40_INTERNAL_683877bd_4_k_cu_c09e052f_222484cuda3std3__48in_placeE:
	.zero		1
	.type		_ZN40_INTERNAL_683877bd_4_k_cu_c09e052f_222484cuda3std6ranges3__45__cpo9iter_moveE,@object
	.size		_ZN40_INTERNAL_683877bd_4_k_cu_c09e052f_222484cuda3std6ranges3__45__cpo9iter_moveE,(_ZN40_INTERNAL_683877bd_4_k_cu_c09e052f_222484cuda3std3__45__cpo5beginE - _ZN40_INTERNAL_683877bd_4_k_cu_c09e052f_222484cuda3std6ranges3__45__cpo9iter_moveE)
_ZN40_INTERNAL_683877bd_4_k_cu_c09e052f_222484cuda3std6ranges3__45__cpo9iter_moveE:
	.zero		1
	.type		_ZN40_INTERNAL_683877bd_4_k_cu_c09e052f_222484cuda3std3__45__cpo5beginE,@object
	.size		_ZN40_INTERNAL_683877bd_4_k_cu_c09e052f_222484cuda3std3__45__cpo5beginE,(_ZN40_INTERNAL_683877bd_4_k_cu_c09e052f_222484cuda3std3__442_GLOBAL__N__683877bd_4_k_cu_c09e052f_222486ignoreE - _ZN40_INTERNAL_683877bd_4_k_cu_c09e052f_222484cuda3std3__45__cpo5beginE)
_ZN40_INTERNAL_683877bd_4_k_cu_c09e052f_222484cuda3std3__45__cpo5beginE:
	.zero		1
	.type		_ZN40_INTERNAL_683877bd_4_k_cu_c09e052f_222484cuda3std3__442_GLOBAL__N__683877bd_4_k_cu_c09e052f_222486ignoreE,@object
	.size		_ZN40_INTERNAL_683877bd_4_k_cu_c09e052f_222484cuda3std3__442_GLOBAL__N__683877bd_4_k_cu_c09e052f_222486ignoreE,(_ZN40_INTERNAL_683877bd_4_k_cu_c09e052f_222484cute7productE - _ZN40_INTERNAL_683877bd_4_k_cu_c09e052f_222484cuda3std3__442_GLOBAL__N__683877bd_4_k_cu_c09e052f_222486ignoreE)
_ZN40_INTERNAL_683877bd_4_k_cu_c09e052f_222484cuda3std3__442_GLOBAL__N__683877bd_4_k_cu_c09e052f_222486ignoreE:
	.zero		1
	.type		_ZN40_INTERNAL_683877bd_4_k_cu_c09e052f_222484cute7productE,@object
	.size		_ZN40_INTERNAL_683877bd_4_k_cu_c09e052f_222484cute7productE,(_ZN40_INTERNAL_683877bd_4_k_cu_c09e052f_222484cuda3std3__45__cpo3endE - _ZN40_INTERNAL_683877bd_4_k_cu_c09e052f_222484cute7productE)
_ZN40_INTERNAL_683877bd_4_k_cu_c09e052f_222484cute7productE:
	.zero		1
	.type		_ZN40_INTERNAL_683877bd_4_k_cu_c09e052f_222484cuda3std3__45__cpo3endE,@object
	.size		_ZN40_INTERNAL_683877bd_4_k_cu_c09e052f_222484cuda3std3__45__cpo3endE,(_ZN40_INTERNAL_683877bd_4_k_cu_c09e052f_222484cuda3std3__419piecewise_constructE - _ZN40_INTERNAL_683877bd_4_k_cu_c09e052f_222484cuda3std3__45__cpo3endE)
_ZN40_INTERNAL_683877bd_4_k_cu_c09e052f_222484cuda3std3__45__cpo3endE:
	.zero		1
	.type		_ZN40_INTERNAL_683877bd_4_k_cu_c09e052f_222484cuda3std3__419piecewise_constructE,@object
	.size		_ZN40_INTERNAL_683877bd_4_k_cu_c09e052f_222484cuda3std3__419piecewise_constructE,(_ZN40_INTERNAL_683877bd_4_k_cu_c09e052f_222484cuda3std3__45__cpo4cendE - _ZN40_INTERNAL_683877bd_4_k_cu_c09e052f_222484cuda3std3__419piecewise_constructE)
_ZN40_INTERNAL_683877bd_4_k_cu_c09e052f_222484cuda3std3__419piecewise_constructE:
	.zero		1
	.type		_ZN40_INTERNAL_683877bd_4_k_cu_c09e052f_222484cuda3std3__45__cpo4cendE,@object
	.size		_ZN40_INTERNAL_683877bd_4_k_cu_c09e052f_222484cuda3std3__45__cpo4cendE,(_ZN40_INTERNAL_683877bd_4_k_cu_c09e052f_222484cuda3std6ranges3__45__cpo4swapE - _ZN40_INTERNAL_683877bd_4_k_cu_c09e052f_222484cuda3std3__45__cpo4cendE)
_ZN40_INTERNAL_683877bd_4_k_cu_c09e052f_222484cuda3std3__45__cpo4cendE:
	.zero		1
	.type		_ZN40_INTERNAL_683877bd_4_k_cu_c09e052f_222484cuda3std6ranges3__45__cpo4swapE,@object
	.size		_ZN40_INTERNAL_683877bd_4_k_cu_c09e052f_222484cuda3std6ranges3__45__cpo4swapE,(.L_8 - _ZN40_INTERNAL_683877bd_4_k_cu_c09e052f_222484cuda3std6ranges3__45__cpo4swapE)
_ZN40_INTERNAL_683877bd_4_k_cu_c09e052f_222484cuda3std6ranges3__45__cpo4swapE:
	.zero		1
.L_8:


//--------------------- .nv.constant0._ZN7cutlass13device_kernelINS_4gemm6kernel13GemmUniversalIN4cute5tupleIJiiiiEEENS1_10collective13CollectiveMmaINS1_34MainloopSm90TmaGmmaWarpSpecializedILi3ENS5_IJNS4_1CILi2EEESB_NSA_ILi1EEEEEENS1_35KernelTmaWarpSpecializedCooperativeEEENS5_IJNSA_ILi128EEESG_NSA_ILi64EEEEEEfNS5_IJlSC_lEEEfSJ_NS4_8TiledMMAINS4_8MMA_AtomIJNS4_4SM904GMMA30MMA_64x128x8_F32TF32TF32_SS_TNILNSN_7ScaleInE1ELSP_1EEEEEENS4_6LayoutINS5_IJSB_SC_SC_EEENS5_IJSC_NSA_ILi0EEESU_EEEEENS5_IJNS4_10UnderscoreESX_SX_EEEEENS4_23SM90_TMA_LOAD_MULTICASTENS4_14ComposedLayoutINS4_7SwizzleILi3ELi4ELi3EEENS4_18smem_ptr_flag_bitsILi32EEENSS_INS5_IJNSA_ILi8EEENSA_ILi32EEEEEENS5_IJS17_SC_EEEEEEEvNS4_8identityES10_S1B_vS1C_EENS_8epilogue10collective6detail29Sm90TmaWarpSpecializedAdapterINS1F_15DefaultEpilogueIfSJ_SJ_NS1E_6thread17LinearCombinationIfLi1EffLNS1J_9ScaleType4KindE0ELNS_15FloatRoundStyleE2EfEENS1_15EpilogueDefaultEEEEEvvEEEEvNT_6ParamsE --------------------------
	.section	.nv.constant0._ZN7cutlass13device_kernelINS_4gemm6kernel13GemmUniversalIN4cute5tupleIJiiiiEEENS1_10collective13CollectiveMmaINS1_34MainloopSm90TmaGmmaWarpSpecializedILi3ENS5_IJNS4_1CILi2EEESB_NSA_ILi1EEEEEENS1_35KernelTmaWarpSpecializedCooperativeEEENS5_IJNSA_ILi128EEESG_NSA_ILi64EEEEEEfNS5_IJlSC_lEEEfSJ_NS4_8TiledMMAINS4_8MMA_AtomIJNS4_4SM904GMMA30MMA_64x128x8_F32TF32TF32_SS_TNILNSN_7ScaleInE1ELSP_1EEEEEENS4_6LayoutINS5_IJSB_SC_SC_EEENS5_IJSC_NSA_ILi0EEESU_EEEEENS5_IJNS4_10UnderscoreESX_SX_EEEEENS4_23SM90_TMA_LOAD_MULTICASTENS4_14ComposedLayoutINS4_7SwizzleILi3ELi4ELi3EEENS4_18smem_ptr_flag_bitsILi32EEENSS_INS5_IJNSA_ILi8EEENSA_ILi32EEEEEENS5_IJS17_SC_EEEEEEEvNS4_8identityES10_S1B_vS1C_EENS_8epilogue10collective6detail29Sm90TmaWarpSpecializedAdapterINS1F_15DefaultEpilogueIfSJ_SJ_NS1E_6thread17LinearCombinationIfLi1EffLNS1J_9ScaleType4KindE0ELNS_15FloatRoundStyleE2EfEENS1_15EpilogueDefaultEEEEEvvEEEEvNT_6ParamsE,"a",@progbits
	.sectionflags	@""
	.align	4
.nv.constant0._ZN7cutlass13device_kernelINS_4gemm6kernel13GemmUniversalIN4cute5tupleIJiiiiEEENS1_10collective13CollectiveMmaINS1_34MainloopSm90TmaGmmaWarpSpecializedILi3ENS5_IJNS4_1CILi2EEESB_NSA_ILi1EEEEEENS1_35KernelTmaWarpSpecializedCooperativeEEENS5_IJNSA_ILi128EEESG_NSA_ILi64EEEEEEfNS5_IJlSC_lEEEfSJ_NS4_8TiledMMAINS4_8MMA_AtomIJNS4_4SM904GMMA30MMA_64x128x8_F32TF32TF32_SS_TNILNSN_7ScaleInE1ELSP_1EEEEEENS4_6LayoutINS5_IJSB_SC_SC_EEENS5_IJSC_NSA_ILi0EEESU_EEEEENS5_IJNS4_10UnderscoreESX_SX_EEEEENS4_23SM90_TMA_LOAD_MULTICASTENS4_14ComposedLayoutINS4_7SwizzleILi3ELi4ELi3EEENS4_18smem_ptr_flag_bitsILi32EEENSS_INS5_IJNSA_ILi8EEENSA_ILi32EEEEEENS5_IJS17_SC_EEEEEEEvNS4_8identityES10_S1B_vS1C_EENS_8epilogue10collective6detail29Sm90TmaWarpSpecializedAdapterINS1F_15DefaultEpilogueIfSJ_SJ_NS1E_6thread17LinearCombinationIfLi1EffLNS1J_9ScaleType4KindE0ELNS_15FloatRoundStyleE2EfEENS1_15EpilogueDefaultEEEEEvvEEEEvNT_6ParamsE:
	.zero		1664


//--------------------- SYMBOLS --------------------------

	.type		.nv.reservedSmem.offset0,@object
	.size		.nv.reservedSmem.offset0,0x4
	.type		__assertfail,@function
